// auto-generated by cutlass_sweep.conv — config: {"arch": "sm_90", "cluster_m": 2, "cluster_n": 1, "conv_kind": "fprop", "dtype": "e4m3", "ndim": 2, "tile_k": 32, "tile_m": 64, "tile_n": 64}
#include "cutlass/cutlass.h"
#include "cute/tensor.hpp"
#include "cutlass/kernel_hardware_info.hpp"
#include "cutlass/conv/convolution.h"
#include "cutlass/conv/dispatch_policy.hpp"
#include "cutlass/conv/collective/collective_builder.hpp"
#include "cutlass/conv/kernel/conv_universal.hpp"
#include "cutlass/conv/device/conv_universal_adapter.hpp"
#include "cutlass/epilogue/collective/collective_builder.hpp"

using namespace cute;
using Elem = cutlass::float_e4m3_t;
using Acc  = float;
using LayoutAB = cutlass::layout::TensorNHWC;
using LayoutC  = cutlass::layout::TensorNHWC;
constexpr auto ConvOp = cutlass::conv::Operator::kFprop;
using TileShape    = Shape<_64, _64, Shape<_32>>;
using ClusterShape = Shape<_2, _1, _1>;

using CollectiveEpilogue = typename cutlass::epilogue::collective::CollectiveBuilder<
    cutlass::arch::Sm90, cutlass::arch::OpClassTensorOp,
    TileShape, ClusterShape,
    cutlass::epilogue::collective::EpilogueTileAuto,
    Acc, Acc,
    Elem, LayoutC, 128 / cutlass::sizeof_bits<Elem>::value,
    Elem, LayoutC, 128 / cutlass::sizeof_bits<Elem>::value,
    cutlass::epilogue::collective::EpilogueScheduleAuto
  >::CollectiveOp;

using CollectiveMainloop = typename cutlass::conv::collective::CollectiveBuilder<
    cutlass::arch::Sm90, cutlass::arch::OpClassTensorOp, ConvOp,
    Elem, LayoutAB, 128 / cutlass::sizeof_bits<Elem>::value,
    Elem, LayoutAB, 128 / cutlass::sizeof_bits<Elem>::value,
    Acc,
    TileShape, ClusterShape,
    cutlass::conv::collective::StageCountAutoCarveout<
        static_cast<int>(sizeof(typename CollectiveEpilogue::SharedStorage))>,
    cutlass::conv::collective::KernelScheduleAuto
  >::CollectiveOp;

using ProblemShape = cutlass::conv::ConvProblemShape<
    ConvOp, CollectiveMainloop::DispatchPolicy::NumSpatialDimensions>;
using ConvKernel = cutlass::conv::kernel::ConvUniversal<
    ProblemShape, CollectiveMainloop, CollectiveEpilogue>;
using Conv = cutlass::conv::device::ConvUniversalAdapter<ConvKernel>;

auto* _anchor = &cutlass::device_kernel<ConvKernel>;


// ===== COMPILED SASS (sm_90a) =====

	.target	sm_90a

	.elftype	@"ET_EXEC"


//--------------------- .note.nv.tkinfo           --------------------------
	.section	.note.nv.tkinfo,"",@"SHT_NOTE"
	.sectionflags	@"SHF_NOTE_NV_TKINFO"
	.tkinfo
        /*0018*/ 	.word	0x00000002
        /*0030*/ 	.string	""
        /*0030*/ 	.string	"ptxas"
        /*0030*/ 	.string	"Cuda compilation tools, release 13.0, V13.0.88"
        /*0030*/ 	.string	"Build cuda_13.0.r13.0/compiler.36424714_0"
        /*0030*/ 	.string	"-arch sm_90a -m 64 "



//--------------------- .note.nv.cuinfo           --------------------------
	.section	.note.nv.cuinfo,"",@"SHT_NOTE"
	.sectionflags	@"SHF_NOTE_NV_CUINFO"
        /*0018*/ 	.short	0x0002
        /*001a*/ 	.short	0x005a
        /*001c*/ 	.short	0x0082
	.zero		2


//--------------------- .nv.info                  --------------------------
	.section	.nv.info,"",@"SHT_CUDA_INFO"
	.align	4


	//----- nvinfo : EIATTR_REGCOUNT
	.align		4
        /*0000*/ 	.byte	0x04, 0x2f
        /*0002*/ 	.short	(.L_12 - .L_11)
	.align		4
.L_11:
        /*0004*/ 	.word	index@(_ZN7cutlass13device_kernelINS_4conv6kernel13ConvUniversalINS1_16ConvProblemShapeILNS1_8OperatorE0ELi2EEENS1_10collective14CollectiveConvINS1_46MainloopSm90TmaGmmaWarpSpecializedImplicitGemmILS5_0ELi56ELi2EN4cute5tupleIJNSA_1CILi2EEENSC_ILi1EEESE_EEENS1_36KernelImplicitTmaWarpSpecializedSm90ELi1EEENSB_IJNSC_ILi64EEESI_NSB_IJNSC_ILi32EEEEEEEEENS_12float_e4m3_tESM_NSA_8TiledMMAINSA_8MMA_AtomIJNSA_4SM904GMMA30MMA_64x64x32_F32E4M3E4M3_SS_TNILNSQ_7ScaleInE1ELSS_1EEEEEENSA_6LayoutINSB_IJSE_SE_SE_EEENSB_IJNSC_ILi0EEESX_SX_EEEEENSB_IJNSA_10UnderscoreES10_S10_EEEEENS7_6detail26Sm90ImplicitGemmTileTraitsINSA_20SM90_TMA_LOAD_IM2COLENSA_14ComposedLayoutINSA_7SwizzleILi1ELi4ELi3EEENSA_18smem_ptr_flag_bitsILi8EEENSV_INSB_IJNSB_IJNSC_ILi8EEES1B_EEENSB_IJSJ_SE_EEENSB_IJSE_NSC_ILi56EEEEEEEEENSB_IJNSB_IJSJ_NSC_ILi256EEEEEENSB_IJSE_SX_EEENSB_IJSX_NSC_ILi2048EEEEEEEEEEEEEvEENS14_INSA_23SM90_TMA_LOAD_MULTICASTES1O_vEEEENS_8epilogue10collective6detail29Sm90TmaWarpSpecializedAdapterINS1U_15DefaultEpilogueISM_NSB_IJNSB_IJlllEEESE_SX_EEES1Z_NS1T_6thread17LinearCombinationISM_Li1EffLNS20_9ScaleType4KindE0ELNS_15FloatRoundStyleE2ESM_EENS_4gemm15EpilogueDefaultEEEEEvvEEEEvNT_6ParamsE)
        /*0008*/ 	.word	0x0000003a


	//----- nvinfo : EIATTR_FRAME_SIZE
	.align		4
.L_12:
        /*000c*/ 	.byte	0x04, 0x11
        /*000e*/ 	.short	(.L_14 - .L_13)
	.align		4
.L_13:
        /*0010*/ 	.word	index@(_ZN7cutlass13device_kernelINS_4conv6kernel13ConvUniversalINS1_16ConvProblemShapeILNS1_8OperatorE0ELi2EEENS1_10collective14CollectiveConvINS1_46MainloopSm90TmaGmmaWarpSpecializedImplicitGemmILS5_0ELi56ELi2EN4cute5tupleIJNSA_1CILi2EEENSC_ILi1EEESE_EEENS1_36KernelImplicitTmaWarpSpecializedSm90ELi1EEENSB_IJNSC_ILi64EEESI_NSB_IJNSC_ILi32EEEEEEEEENS_12float_e4m3_tESM_NSA_8TiledMMAINSA_8MMA_AtomIJNSA_4SM904GMMA30MMA_64x64x32_F32E4M3E4M3_SS_TNILNSQ_7ScaleInE1ELSS_1EEEEEENSA_6LayoutINSB_IJSE_SE_SE_EEENSB_IJNSC_ILi0EEESX_SX_EEEEENSB_IJNSA_10UnderscoreES10_S10_EEEEENS7_6detail26Sm90ImplicitGemmTileTraitsINSA_20SM90_TMA_LOAD_IM2COLENSA_14ComposedLayoutINSA_7SwizzleILi1ELi4ELi3EEENSA_18smem_ptr_flag_bitsILi8EEENSV_INSB_IJNSB_IJNSC_ILi8EEES1B_EEENSB_IJSJ_SE_EEENSB_IJSE_NSC_ILi56EEEEEEEEENSB_IJNSB_IJSJ_NSC_ILi256EEEEEENSB_IJSE_SX_EEENSB_IJSX_NSC_ILi2048EEEEEEEEEEEEEvEENS14_INSA_23SM90_TMA_LOAD_MULTICASTES1O_vEEEENS_8epilogue10collective6detail29Sm90TmaWarpSpecializedAdapterINS1U_15DefaultEpilogueISM_NSB_IJNSB_IJlllEEESE_SX_EEES1Z_NS1T_6thread17LinearCombinationISM_Li1EffLNS20_9ScaleType4KindE0ELNS_15FloatRoundStyleE2ESM_EENS_4gemm15EpilogueDefaultEEEEEvvEEEEvNT_6ParamsE)
        /*0014*/ 	.word	0x00000000


	//----- nvinfo : EIATTR_MIN_STACK_SIZE
	.align		4
.L_14:
        /*0018*/ 	.byte	0x04, 0x12
        /*001a*/ 	.short	(.L_16 - .L_15)
	.align		4
.L_15:
        /*001c*/ 	.word	index@(_ZN7cutlass13device_kernelINS_4conv6kernel13ConvUniversalINS1_16ConvProblemShapeILNS1_8OperatorE0ELi2EEENS1_10collective14CollectiveConvINS1_46MainloopSm90TmaGmmaWarpSpecializedImplicitGemmILS5_0ELi56ELi2EN4cute5tupleIJNSA_1CILi2EEENSC_ILi1EEESE_EEENS1_36KernelImplicitTmaWarpSpecializedSm90ELi1EEENSB_IJNSC_ILi64EEESI_NSB_IJNSC_ILi32EEEEEEEEENS_12float_e4m3_tESM_NSA_8TiledMMAINSA_8MMA_AtomIJNSA_4SM904GMMA30MMA_64x64x32_F32E4M3E4M3_SS_TNILNSQ_7ScaleInE1ELSS_1EEEEEENSA_6LayoutINSB_IJSE_SE_SE_EEENSB_IJNSC_ILi0EEESX_SX_EEEEENSB_IJNSA_10UnderscoreES10_S10_EEEEENS7_6detail26Sm90ImplicitGemmTileTraitsINSA_20SM90_TMA_LOAD_IM2COLENSA_14ComposedLayoutINSA_7SwizzleILi1ELi4ELi3EEENSA_18smem_ptr_flag_bitsILi8EEENSV_INSB_IJNSB_IJNSC_ILi8EEES1B_EEENSB_IJSJ_SE_EEENSB_IJSE_NSC_ILi56EEEEEEEEENSB_IJNSB_IJSJ_NSC_ILi256EEEEEENSB_IJSE_SX_EEENSB_IJSX_NSC_ILi2048EEEEEEEEEEEEEvEENS14_INSA_23SM90_TMA_LOAD_MULTICASTES1O_vEEEENS_8epilogue10collective6detail29Sm90TmaWarpSpecializedAdapterINS1U_15DefaultEpilogueISM_NSB_IJNSB_IJlllEEESE_SX_EEES1Z_NS1T_6thread17LinearCombinationISM_Li1EffLNS20_9ScaleType4KindE0ELNS_15FloatRoundStyleE2ESM_EENS_4gemm15EpilogueDefaultEEEEEvvEEEEvNT_6ParamsE)
        /*0020*/ 	.word	0x00000000
.L_16:


//--------------------- .nv.compat                --------------------------
	.section	.nv.compat,"",@"SHT_CUDA_COMPAT_INFO"
	.align	4
        /*0000*/ 	.byte	0x02, 0x09, 0x01, 0x00, 0x02, 0x02, 0x04, 0x00, 0x02, 0x05, 0x05, 0x00, 0x03, 0x07, 0x01, 0x01
        /*0010*/ 	.byte	0x02, 0x03, 0x01, 0x00, 0x02, 0x06, 0x01, 0x00, 0x04, 0x0b, 0x08, 0x00, 0x00, 0x00, 0x00, 0x00
        /*0020*/ 	.byte	0x00, 0x00, 0x00, 0x00


//--------------------- .nv.info._ZN7cutlass13device_kernelINS_4conv6kernel13ConvUniversalINS1_16ConvProblemShapeILNS1_8OperatorE0ELi2EEENS1_10collective14CollectiveConvINS1_46MainloopSm90TmaGmmaWarpSpecializedImplicitGemmILS5_0ELi56ELi2EN4cute5tupleIJNSA_1CILi2EEENSC_ILi1EEESE_EEENS1_36KernelImplicitTmaWarpSpecializedSm90ELi1EEENSB_IJNSC_ILi64EEESI_NSB_IJNSC_ILi32EEEEEEEEENS_12float_e4m3_tESM_NSA_8TiledMMAINSA_8MMA_AtomIJNSA_4SM904GMMA30MMA_64x64x32_F32E4M3E4M3_SS_TNILNSQ_7ScaleInE1ELSS_1EEEEEENSA_6LayoutINSB_IJSE_SE_SE_EEENSB_IJNSC_ILi0EEESX_SX_EEEEENSB_IJNSA_10UnderscoreES10_S10_EEEEENS7_6detail26Sm90ImplicitGemmTileTraitsINSA_20SM90_TMA_LOAD_IM2COLENSA_14ComposedLayoutINSA_7SwizzleILi1ELi4ELi3EEENSA_18smem_ptr_flag_bitsILi8EEENSV_INSB_IJNSB_IJNSC_ILi8EEES1B_EEENSB_IJSJ_SE_EEENSB_IJSE_NSC_ILi56EEEEEEEEENSB_IJNSB_IJSJ_NSC_ILi256EEEEEENSB_IJSE_SX_EEENSB_IJSX_NSC_ILi2048EEEEEEEEEEEEEvEENS14_INSA_23SM90_TMA_LOAD_MULTICASTES1O_vEEEENS_8epilogue10collective6detail29Sm90TmaWarpSpecializedAdapterINS1U_15DefaultEpilogueISM_NSB_IJNSB_IJlllEEESE_SX_EEES1Z_NS1T_6thread17LinearCombinationISM_Li1EffLNS20_9ScaleType4KindE0ELNS_15FloatRoundStyleE2ESM_EENS_4gemm15EpilogueDefaultEEEEEvvEEEEvNT_6ParamsE --------------------------
	.section	.nv.info._ZN7cutlass13device_kernelINS_4conv6kernel13ConvUniversalINS1_16ConvProblemShapeILNS1_8OperatorE0ELi2EEENS1_10collective14CollectiveConvINS1_46MainloopSm90TmaGmmaWarpSpecializedImplicitGemmILS5_0ELi56ELi2EN4cute5tupleIJNSA_1CILi2EEENSC_ILi1EEESE_EEENS1_36KernelImplicitTmaWarpSpecializedSm90ELi1EEENSB_IJNSC_ILi64EEESI_NSB_IJNSC_ILi32EEEEEEEEENS_12float_e4m3_tESM_NSA_8TiledMMAINSA_8MMA_AtomIJNSA_4SM904GMMA30MMA_64x64x32_F32E4M3E4M3_SS_TNILNSQ_7ScaleInE1ELSS_1EEEEEENSA_6LayoutINSB_IJSE_SE_SE_EEENSB_IJNSC_ILi0EEESX_SX_EEEEENSB_IJNSA_10UnderscoreES10_S10_EEEEENS7_6detail26Sm90ImplicitGemmTileTraitsINSA_20SM90_TMA_LOAD_IM2COLENSA_14ComposedLayoutINSA_7SwizzleILi1ELi4ELi3EEENSA_18smem_ptr_flag_bitsILi8EEENSV_INSB_IJNSB_IJNSC_ILi8EEES1B_EEENSB_IJSJ_SE_EEENSB_IJSE_NSC_ILi56EEEEEEEEENSB_IJNSB_IJSJ_NSC_ILi256EEEEEENSB_IJSE_SX_EEENSB_IJSX_NSC_ILi2048EEEEEEEEEEEEEvEENS14_INSA_23SM90_TMA_LOAD_MULTICASTES1O_vEEEENS_8epilogue10collective6detail29Sm90TmaWarpSpecializedAdapterINS1U_15DefaultEpilogueISM_NSB_IJNSB_IJlllEEESE_SX_EEES1Z_NS1T_6thread17LinearCombinationISM_Li1EffLNS20_9ScaleType4KindE0ELNS_15FloatRoundStyleE2ESM_EENS_4gemm15EpilogueDefaultEEEEEvvEEEEvNT_6ParamsE,"",@"SHT_CUDA_INFO"
	.sectionflags	@""
	.align	4


	//----- nvinfo : EIATTR_CUDA_API_VERSION
	.align		4
        /*0000*/ 	.byte	0x04, 0x37
        /*0002*/ 	.short	(.L_18 - .L_17)
.L_17:
        /*0004*/ 	.word	0x00000082


	//----- nvinfo : EIATTR_KPARAM_INFO
	.align		4
.L_18:
        /*0008*/ 	.byte	0x04, 0x17
        /*000a*/ 	.short	(.L_20 - .L_19)
.L_19:
        /*000c*/ 	.word	0x00000000
        /*0010*/ 	.short	0x0000
        /*0012*/ 	.short	0x0070
        /*0014*/ 	.byte	0x00, 0xf0, 0x01, 0x0e


	//----- nvinfo : EIATTR_SPARSE_MMA_MASK
	.align		4
.L_20:
        /*0018*/ 	.byte	0x03, 0x50
        /*001a*/ 	.short	0x0000


	//----- nvinfo : EIATTR_MAXREG_COUNT
	.align		4
        /*001c*/ 	.byte	0x03, 0x1b
        /*001e*/ 	.short	0x00ff


	//----- nvinfo : EIATTR_NUM_BARRIERS
	.align		4
        /*0020*/ 	.byte	0x02, 0x4c
        /*0022*/ 	.byte	0x01
	.zero		1


	//----- nvinfo : EIATTR_MERCURY_ISA_VERSION
	.align		4
        /*0024*/ 	.byte	0x03, 0x5f
        /*0026*/ 	.short	0x0101


	//----- nvinfo : EIATTR_COOP_GROUP_MASK_REGIDS
	.align		4
        /*0028*/ 	.byte	0x04, 0x29
        /*002a*/ 	.short	(.L_22 - .L_21)


	//   ....[0]....
.L_21:
        /*002c*/ 	.word	0xffffffff


	//   ....[1]....
        /*0030*/ 	.word	0xffffffff


	//   ....[2]....
        /*0034*/ 	.word	0xffffffff


	//   ....[3]....
        /*0038*/ 	.word	0xffffffff


	//----- nvinfo : EIATTR_COOP_GROUP_INSTR_OFFSETS
	.align		4
.L_22:
        /*003c*/ 	.byte	0x04, 0x28
        /*003e*/ 	.short	(.L_24 - .L_23)


	//   ....[0]....
.L_23:
        /*0040*/ 	.word	0x00000070


	//   ....[1]....
        /*0044*/ 	.word	0x00000080


	//   ....[2]....
        /*0048*/ 	.word	0x00000140


	//   ....[3]....
        /*004c*/ 	.word	0x00000d50


	//----- nvinfo : EIATTR_MBARRIER_INSTR_OFFSETS
	.align		4
.L_24:
        /*0050*/ 	.byte	0x04, 0x39
        /*0052*/ 	.short	(.L_26 - .L_25)


	//   ....[0]....
.L_25:
        /*0054*/ 	.word	0x00000310
        /*0058*/ 	.word	0x000000ff
        /*005c*/ 	.word	0x00038000
        /*0060*/ 	.short	0x0100
        /*0062*/ 	.byte	0x08
	.zero		1


	//   ....[1]....
        /*0064*/ 	.word	0x00000320
        /*0068*/ 	.word	0x000000ff
        /*006c*/ 	.word	0x000381c0
        /*0070*/ 	.short	0x0100
        /*0072*/ 	.byte	0x08
	.zero		1


	//   ....[2]....
        /*0074*/ 	.word	0x00000330
        /*0078*/ 	.word	0x000000ff
        /*007c*/ 	.word	0x00038008
        /*0080*/ 	.short	0x0100
        /*0082*/ 	.byte	0x08
	.zero		1


	//   ....[3]....
        /*0084*/ 	.word	0x00000340
        /*0088*/ 	.word	0x000000ff
        /*008c*/ 	.word	0x000381c8
        /*0090*/ 	.short	0x0100
        /*0092*/ 	.byte	0x08
	.zero		1


	//   ....[4]....
        /*0094*/ 	.word	0x00000350
        /*0098*/ 	.word	0x000000ff
        /*009c*/ 	.word	0x00038010
        /*00a0*/ 	.short	0x0100
        /*00a2*/ 	.byte	0x08
	.zero		1


	//   ....[5]....
        /*00a4*/ 	.word	0x00000360
        /*00a8*/ 	.word	0x000000ff
        /*00ac*/ 	.word	0x000381d0
        /*00b0*/ 	.short	0x0100
        /*00b2*/ 	.byte	0x08
	.zero		1


	//   ....[6]....
        /*00b4*/ 	.word	0x00000370
        /*00b8*/ 	.word	0x000000ff
        /*00bc*/ 	.word	0x00038018
        /*00c0*/ 	.short	0x0100
        /*00c2*/ 	.byte	0x08
	.zero		1


	//   ....[7]....
        /*00c4*/ 	.word	0x00000380
        /*00c8*/ 	.word	0x000000ff
        /*00cc*/ 	.word	0x000381d8
        /*00d0*/ 	.short	0x0100
        /*00d2*/ 	.byte	0x08
	.zero		1


	//   ....[8]....
        /*00d4*/ 	.word	0x00000390
        /*00d8*/ 	.word	0x000000ff
        /*00dc*/ 	.word	0x00038020
        /*00e0*/ 	.short	0x0100
        /*00e2*/ 	.byte	0x08
	.zero		1


	//   ....[9]....
        /*00e4*/ 	.word	0x000003a0
        /*00e8*/ 	.word	0x000000ff
        /*00ec*/ 	.word	0x000381e0
        /*00f0*/ 	.short	0x0100
        /*00f2*/ 	.byte	0x08
	.zero		1


	//   ....[10]....
        /*00f4*/ 	.word	0x000003b0
        /*00f8*/ 	.word	0x000000ff
        /*00fc*/ 	.word	0x00038028
        /*0100*/ 	.short	0x0100
        /*0102*/ 	.byte	0x08
	.zero		1


	//   ....[11]....
        /*0104*/ 	.word	0x000003c0
        /*0108*/ 	.word	0x000000ff
        /*010c*/ 	.word	0x000381e8
        /*0110*/ 	.short	0x0100
        /*0112*/ 	.byte	0x08
	.zero		1


	//   ....[12]....
        /*0114*/ 	.word	0x000003d0
        /*0118*/ 	.word	0x000000ff
        /*011c*/ 	.word	0x00038030
        /*0120*/ 	.short	0x0100
        /*0122*/ 	.byte	0x08
	.zero		1


	//   ....[13]....
        /*0124*/ 	.word	0x000003e0
        /*0128*/ 	.word	0x000000ff
        /*012c*/ 	.word	0x000381f0
        /*0130*/ 	.short	0x0100
        /*0132*/ 	.byte	0x08
	.zero		1


	//   ....[14]....
        /*0134*/ 	.word	0x000003f0
        /*0138*/ 	.word	0x000000ff
        /*013c*/ 	.word	0x00038038
        /*0140*/ 	.short	0x0100
        /*0142*/ 	.byte	0x08
	.zero		1


	//   ....[15]....
        /*0144*/ 	.word	0x00000400
        /*0148*/ 	.word	0x000000ff
        /*014c*/ 	.word	0x000381f8
        /*0150*/ 	.short	0x0100
        /*0152*/ 	.byte	0x08
	.zero		1


	//   ....[16]....
        /*0154*/ 	.word	0x00000410
        /*0158*/ 	.word	0x000000ff
        /*015c*/ 	.word	0x00038040
        /*0160*/ 	.short	0x0100
        /*0162*/ 	.byte	0x08
	.zero		1


	//   ....[17]....
        /*0164*/ 	.word	0x00000420
        /*0168*/ 	.word	0x000000ff
        /*016c*/ 	.word	0x00038200
        /*0170*/ 	.short	0x0100
        /*0172*/ 	.byte	0x08
	.zero		1


	//   ....[18]....
        /*0174*/ 	.word	0x00000430
        /*0178*/ 	.word	0x000000ff
        /*017c*/ 	.word	0x00038048
        /*0180*/ 	.short	0x0100
        /*0182*/ 	.byte	0x08
	.zero		1


	//   ....[19]....
        /*0184*/ 	.word	0x00000440
        /*0188*/ 	.word	0x000000ff
        /*018c*/ 	.word	0x00038208
        /*0190*/ 	.short	0x0100
        /*0192*/ 	.byte	0x08
	.zero		1


	//   ....[20]....
        /*0194*/ 	.word	0x00000450
        /*0198*/ 	.word	0x000000ff
        /*019c*/ 	.word	0x00038050
        /*01a0*/ 	.short	0x0100
        /*01a2*/ 	.byte	0x08
	.zero		1


	//   ....[21]....
        /*01a4*/ 	.word	0x00000460
        /*01a8*/ 	.word	0x000000ff
        /*01ac*/ 	.word	0x00038210
        /*01b0*/ 	.short	0x0100
        /*01b2*/ 	.byte	0x08
	.zero		1


	//   ....[22]....
        /*01b4*/ 	.word	0x00000470
        /*01b8*/ 	.word	0x000000ff
        /*01bc*/ 	.word	0x00038058
        /*01c0*/ 	.short	0x0100
        /*01c2*/ 	.byte	0x08
	.zero		1


	//   ....[23]....
        /*01c4*/ 	.word	0x00000480
        /*01c8*/ 	.word	0x000000ff
        /*01cc*/ 	.word	0x00038218
        /*01d0*/ 	.short	0x0100
        /*01d2*/ 	.byte	0x08
	.zero		1


	//   ....[24]....
        /*01d4*/ 	.word	0x00000490
        /*01d8*/ 	.word	0x000000ff
        /*01dc*/ 	.word	0x00038060
        /*01e0*/ 	.short	0x0100
        /*01e2*/ 	.byte	0x08
	.zero		1


	//   ....[25]....
        /*01e4*/ 	.word	0x000004a0
        /*01e8*/ 	.word	0x000000ff
        /*01ec*/ 	.word	0x00038220
        /*01f0*/ 	.short	0x0100
        /*01f2*/ 	.byte	0x08
	.zero		1


	//   ....[26]....
        /*01f4*/ 	.word	0x000004b0
        /*01f8*/ 	.word	0x000000ff
        /*01fc*/ 	.word	0x00038068
        /*0200*/ 	.short	0x0100
        /*0202*/ 	.byte	0x08
	.zero		1


	//   ....[27]....
        /*0204*/ 	.word	0x000004c0
        /*0208*/ 	.word	0x000000ff
        /*020c*/ 	.word	0x00038228
        /*0210*/ 	.short	0x0100
        /*0212*/ 	.byte	0x08
	.zero		1


	//   ....[28]....
        /*0214*/ 	.word	0x000004d0
        /*0218*/ 	.word	0x000000ff
        /*021c*/ 	.word	0x00038070
        /*0220*/ 	.short	0x0100
        /*0222*/ 	.byte	0x08
	.zero		1


	//   ....[29]....
        /*0224*/ 	.word	0x000004e0
        /*0228*/ 	.word	0x000000ff
        /*022c*/ 	.word	0x00038230
        /*0230*/ 	.short	0x0100
        /*0232*/ 	.byte	0x08
	.zero		1


	//   ....[30]....
        /*0234*/ 	.word	0x000004f0
        /*0238*/ 	.word	0x000000ff
        /*023c*/ 	.word	0x00038078
        /*0240*/ 	.short	0x0100
        /*0242*/ 	.byte	0x08
	.zero		1


	//   ....[31]....
        /*0244*/ 	.word	0x00000500
        /*0248*/ 	.word	0x000000ff
        /*024c*/ 	.word	0x00038238
        /*0250*/ 	.short	0x0100
        /*0252*/ 	.byte	0x08
	.zero		1


	//   ....[32]....
        /*0254*/ 	.word	0x00000510
        /*0258*/ 	.word	0x000000ff
        /*025c*/ 	.word	0x00038080
        /*0260*/ 	.short	0x0100
        /*0262*/ 	.byte	0x08
	.zero		1


	//   ....[33]....
        /*0264*/ 	.word	0x00000520
        /*0268*/ 	.word	0x000000ff
        /*026c*/ 	.word	0x00038240
        /*0270*/ 	.short	0x0100
        /*0272*/ 	.byte	0x08
	.zero		1


	//   ....[34]....
        /*0274*/ 	.word	0x00000530
        /*0278*/ 	.word	0x000000ff
        /*027c*/ 	.word	0x00038088
        /*0280*/ 	.short	0x0100
        /*0282*/ 	.byte	0x08
	.zero		1


	//   ....[35]....
        /*0284*/ 	.word	0x00000540
        /*0288*/ 	.word	0x000000ff
        /*028c*/ 	.word	0x00038248
        /*0290*/ 	.short	0x0100
        /*0292*/ 	.byte	0x08
	.zero		1


	//   ....[36]....
        /*0294*/ 	.word	0x00000550
        /*0298*/ 	.word	0x000000ff
        /*029c*/ 	.word	0x00038090
        /*02a0*/ 	.short	0x0100
        /*02a2*/ 	.byte	0x08
	.zero		1


	//   ....[37]....
        /*02a4*/ 	.word	0x00000560
        /*02a8*/ 	.word	0x000000ff
        /*02ac*/ 	.word	0x00038250
        /*02b0*/ 	.short	0x0100
        /*02b2*/ 	.byte	0x08
	.zero		1


	//   ....[38]....
        /*02b4*/ 	.word	0x00000570
        /*02b8*/ 	.word	0x000000ff
        /*02bc*/ 	.word	0x00038098
        /*02c0*/ 	.short	0x0100
        /*02c2*/ 	.byte	0x08
	.zero		1


	//   ....[39]....
        /*02c4*/ 	.word	0x00000580
        /*02c8*/ 	.word	0x000000ff
        /*02cc*/ 	.word	0x00038258
        /*02d0*/ 	.short	0x0100
        /*02d2*/ 	.byte	0x08
	.zero		1


	//   ....[40]....
        /*02d4*/ 	.word	0x00000590
        /*02d8*/ 	.word	0x000000ff
        /*02dc*/ 	.word	0x000380a0
        /*02e0*/ 	.short	0x0100
        /*02e2*/ 	.byte	0x08
	.zero		1


	//   ....[41]....
        /*02e4*/ 	.word	0x000005a0
        /*02e8*/ 	.word	0x000000ff
        /*02ec*/ 	.word	0x00038260
        /*02f0*/ 	.short	0x0100
        /*02f2*/ 	.byte	0x08
	.zero		1


	//   ....[42]....
        /*02f4*/ 	.word	0x000005b0
        /*02f8*/ 	.word	0x000000ff
        /*02fc*/ 	.word	0x000380a8
        /*0300*/ 	.short	0x0100
        /*0302*/ 	.byte	0x08
	.zero		1


	//   ....[43]....
        /*0304*/ 	.word	0x000005c0
        /*0308*/ 	.word	0x000000ff
        /*030c*/ 	.word	0x00038268
        /*0310*/ 	.short	0x0100
        /*0312*/ 	.byte	0x08
	.zero		1


	//   ....[44]....
        /*0314*/ 	.word	0x000005d0
        /*0318*/ 	.word	0x000000ff
        /*031c*/ 	.word	0x000380b0
        /*0320*/ 	.short	0x0100
        /*0322*/ 	.byte	0x08
	.zero		1


	//   ....[45]....
        /*0324*/ 	.word	0x000005e0
        /*0328*/ 	.word	0x000000ff
        /*032c*/ 	.word	0x00038270
        /*0330*/ 	.short	0x0100
        /*0332*/ 	.byte	0x08
	.zero		1


	//   ....[46]....
        /*0334*/ 	.word	0x000005f0
        /*0338*/ 	.word	0x000000ff
        /*033c*/ 	.word	0x000380b8
        /*0340*/ 	.short	0x0100
        /*0342*/ 	.byte	0x08
	.zero		1


	//   ....[47]....
        /*0344*/ 	.word	0x00000600
        /*0348*/ 	.word	0x000000ff
        /*034c*/ 	.word	0x00038278
        /*0350*/ 	.short	0x0100
        /*0352*/ 	.byte	0x08
	.zero		1


	//   ....[48]....
        /*0354*/ 	.word	0x00000610
        /*0358*/ 	.word	0x000000ff
        /*035c*/ 	.word	0x000380c0
        /*0360*/ 	.short	0x0100
        /*0362*/ 	.byte	0x08
	.zero		1


	//   ....[49]....
        /*0364*/ 	.word	0x00000620
        /*0368*/ 	.word	0x000000ff
        /*036c*/ 	.word	0x00038280
        /*0370*/ 	.short	0x0100
        /*0372*/ 	.byte	0x08
	.zero		1


	//   ....[50]....
        /*0374*/ 	.word	0x00000630
        /*0378*/ 	.word	0x000000ff
        /*037c*/ 	.word	0x000380c8
        /*0380*/ 	.short	0x0100
        /*0382*/ 	.byte	0x08
	.zero		1


	//   ....[51]....
        /*0384*/ 	.word	0x00000640
        /*0388*/ 	.word	0x000000ff
        /*038c*/ 	.word	0x00038288
        /*0390*/ 	.short	0x0100
        /*0392*/ 	.byte	0x08
	.zero		1


	//   ....[52]....
        /*0394*/ 	.word	0x00000650
        /*0398*/ 	.word	0x000000ff
        /*039c*/ 	.word	0x000380d0
        /*03a0*/ 	.short	0x0100
        /*03a2*/ 	.byte	0x08
	.zero		1


	//   ....[53]....
        /*03a4*/ 	.word	0x00000660
        /*03a8*/ 	.word	0x000000ff
        /*03ac*/ 	.word	0x00038290
        /*03b0*/ 	.short	0x0100
        /*03b2*/ 	.byte	0x08
	.zero		1


	//   ....[54]....
        /*03b4*/ 	.word	0x00000670
        /*03b8*/ 	.word	0x000000ff
        /*03bc*/ 	.word	0x000380d8
        /*03c0*/ 	.short	0x0100
        /*03c2*/ 	.byte	0x08
	.zero		1


	//   ....[55]....
        /*03c4*/ 	.word	0x00000680
        /*03c8*/ 	.word	0x000000ff
        /*03cc*/ 	.word	0x00038298
        /*03d0*/ 	.short	0x0100
        /*03d2*/ 	.byte	0x08
	.zero		1


	//   ....[56]....
        /*03d4*/ 	.word	0x00000690
        /*03d8*/ 	.word	0x000000ff
        /*03dc*/ 	.word	0x000380e0
        /*03e0*/ 	.short	0x0100
        /*03e2*/ 	.byte	0x08
	.zero		1


	//   ....[57]....
        /*03e4*/ 	.word	0x000006a0
        /*03e8*/ 	.word	0x000000ff
        /*03ec*/ 	.word	0x000382a0
        /*03f0*/ 	.short	0x0100
        /*03f2*/ 	.byte	0x08
	.zero		1


	//   ....[58]....
        /*03f4*/ 	.word	0x000006b0
        /*03f8*/ 	.word	0x000000ff
        /*03fc*/ 	.word	0x000380e8
        /*0400*/ 	.short	0x0100
        /*0402*/ 	.byte	0x08
	.zero		1


	//   ....[59]....
        /*0404*/ 	.word	0x000006c0
        /*0408*/ 	.word	0x000000ff
        /*040c*/ 	.word	0x000382a8
        /*0410*/ 	.short	0x0100
        /*0412*/ 	.byte	0x08
	.zero		1


	//   ....[60]....
        /*0414*/ 	.word	0x000006d0
        /*0418*/ 	.word	0x000000ff
        /*041c*/ 	.word	0x000380f0
        /*0420*/ 	.short	0x0100
        /*0422*/ 	.byte	0x08
	.zero		1


	//   ....[61]....
        /*0424*/ 	.word	0x000006e0
        /*0428*/ 	.word	0x000000ff
        /*042c*/ 	.word	0x000382b0
        /*0430*/ 	.short	0x0100
        /*0432*/ 	.byte	0x08
	.zero		1


	//   ....[62]....
        /*0434*/ 	.word	0x000006f0
        /*0438*/ 	.word	0x000000ff
        /*043c*/ 	.word	0x000380f8
        /*0440*/ 	.short	0x0100
        /*0442*/ 	.byte	0x08
	.zero		1


	//   ....[63]....
        /*0444*/ 	.word	0x00000700
        /*0448*/ 	.word	0x000000ff
        /*044c*/ 	.word	0x000382b8
        /*0450*/ 	.short	0x0100
        /*0452*/ 	.byte	0x08
	.zero		1


	//   ....[64]....
        /*0454*/ 	.word	0x00000710
        /*0458*/ 	.word	0x000000ff
        /*045c*/ 	.word	0x00038100
        /*0460*/ 	.short	0x0100
        /*0462*/ 	.byte	0x08
	.zero		1


	//   ....[65]....
        /*0464*/ 	.word	0x00000720
        /*0468*/ 	.word	0x000000ff
        /*046c*/ 	.word	0x000382c0
        /*0470*/ 	.short	0x0100
        /*0472*/ 	.byte	0x08
	.zero		1


	//   ....[66]....
        /*0474*/ 	.word	0x00000730
        /*0478*/ 	.word	0x000000ff
        /*047c*/ 	.word	0x00038108
        /*0480*/ 	.short	0x0100
        /*0482*/ 	.byte	0x08
	.zero		1


	//   ....[67]....
        /*0484*/ 	.word	0x00000740
        /*0488*/ 	.word	0x000000ff
        /*048c*/ 	.word	0x000382c8
        /*0490*/ 	.short	0x0100
        /*0492*/ 	.byte	0x08
	.zero		1


	//   ....[68]....
        /*0494*/ 	.word	0x00000750
        /*0498*/ 	.word	0x000000ff
        /*049c*/ 	.word	0x00038110
        /*04a0*/ 	.short	0x0100
        /*04a2*/ 	.byte	0x08
	.zero		1


	//   ....[69]....
        /*04a4*/ 	.word	0x00000760
        /*04a8*/ 	.word	0x000000ff
        /*04ac*/ 	.word	0x000382d0
        /*04b0*/ 	.short	0x0100
        /*04b2*/ 	.byte	0x08
	.zero		1


	//   ....[70]....
        /*04b4*/ 	.word	0x00000770
        /*04b8*/ 	.word	0x000000ff
        /*04bc*/ 	.word	0x00038118
        /*04c0*/ 	.short	0x0100
        /*04c2*/ 	.byte	0x08
	.zero		1


	//   ....[71]....
        /*04c4*/ 	.word	0x00000780
        /*04c8*/ 	.word	0x000000ff
        /*04cc*/ 	.word	0x000382d8
        /*04d0*/ 	.short	0x0100
        /*04d2*/ 	.byte	0x08
	.zero		1


	//   ....[72]....
        /*04d4*/ 	.word	0x00000790
        /*04d8*/ 	.word	0x000000ff
        /*04dc*/ 	.word	0x00038120
        /*04e0*/ 	.short	0x0100
        /*04e2*/ 	.byte	0x08
	.zero		1


	//   ....[73]....
        /*04e4*/ 	.word	0x000007a0
        /*04e8*/ 	.word	0x000000ff
        /*04ec*/ 	.word	0x000382e0
        /*04f0*/ 	.short	0x0100
        /*04f2*/ 	.byte	0x08
	.zero		1


	//   ....[74]....
        /*04f4*/ 	.word	0x000007b0
        /*04f8*/ 	.word	0x000000ff
        /*04fc*/ 	.word	0x00038128
        /*0500*/ 	.short	0x0100
        /*0502*/ 	.byte	0x08
	.zero		1


	//   ....[75]....
        /*0504*/ 	.word	0x000007c0
        /*0508*/ 	.word	0x000000ff
        /*050c*/ 	.word	0x000382e8
        /*0510*/ 	.short	0x0100
        /*0512*/ 	.byte	0x08
	.zero		1


	//   ....[76]....
        /*0514*/ 	.word	0x000007d0
        /*0518*/ 	.word	0x000000ff
        /*051c*/ 	.word	0x00038130
        /*0520*/ 	.short	0x0100
        /*0522*/ 	.byte	0x08
	.zero		1


	//   ....[77]....
        /*0524*/ 	.word	0x000007e0
        /*0528*/ 	.word	0x000000ff
        /*052c*/ 	.word	0x000382f0
        /*0530*/ 	.short	0x0100
        /*0532*/ 	.byte	0x08
	.zero		1


	//   ....[78]....
        /*0534*/ 	.word	0x000007f0
        /*0538*/ 	.word	0x000000ff
        /*053c*/ 	.word	0x00038138
        /*0540*/ 	.short	0x0100
        /*0542*/ 	.byte	0x08
	.zero		1


	//   ....[79]....
        /*0544*/ 	.word	0x00000800
        /*0548*/ 	.word	0x000000ff
        /*054c*/ 	.word	0x000382f8
        /*0550*/ 	.short	0x0100
        /*0552*/ 	.byte	0x08
	.zero		1


	//   ....[80]....
        /*0554*/ 	.word	0x00000810
        /*0558*/ 	.word	0x000000ff
        /*055c*/ 	.word	0x00038140
        /*0560*/ 	.short	0x0100
        /*0562*/ 	.byte	0x08
	.zero		1


	//   ....[81]....
        /*0564*/ 	.word	0x00000820
        /*0568*/ 	.word	0x000000ff
        /*056c*/ 	.word	0x00038300
        /*0570*/ 	.short	0x0100
        /*0572*/ 	.byte	0x08
	.zero		1


	//   ....[82]....
        /*0574*/ 	.word	0x00000830
        /*0578*/ 	.word	0x000000ff
        /*057c*/ 	.word	0x00038148
        /*0580*/ 	.short	0x0100
        /*0582*/ 	.byte	0x08
	.zero		1


	//   ....[83]....
        /*0584*/ 	.word	0x00000840
        /*0588*/ 	.word	0x000000ff
        /*058c*/ 	.word	0x00038308
        /*0590*/ 	.short	0x0100
        /*0592*/ 	.byte	0x08
	.zero		1


	//   ....[84]....
        /*0594*/ 	.word	0x00000850
        /*0598*/ 	.word	0x000000ff
        /*059c*/ 	.word	0x00038150
        /*05a0*/ 	.short	0x0100
        /*05a2*/ 	.byte	0x08
	.zero		1


	//   ....[85]....
        /*05a4*/ 	.word	0x00000860
        /*05a8*/ 	.word	0x000000ff
        /*05ac*/ 	.word	0x00038310
        /*05b0*/ 	.short	0x0100
        /*05b2*/ 	.byte	0x08
	.zero		1


	//   ....[86]....
        /*05b4*/ 	.word	0x00000870
        /*05b8*/ 	.word	0x000000ff
        /*05bc*/ 	.word	0x00038158
        /*05c0*/ 	.short	0x0100
        /*05c2*/ 	.byte	0x08
	.zero		1


	//   ....[87]....
        /*05c4*/ 	.word	0x00000880
        /*05c8*/ 	.word	0x000000ff
        /*05cc*/ 	.word	0x00038318
        /*05d0*/ 	.short	0x0100
        /*05d2*/ 	.byte	0x08
	.zero		1


	//   ....[88]....
        /*05d4*/ 	.word	0x00000890
        /*05d8*/ 	.word	0x000000ff
        /*05dc*/ 	.word	0x00038160
        /*05e0*/ 	.short	0x0100
        /*05e2*/ 	.byte	0x08
	.zero		1


	//   ....[89]....
        /*05e4*/ 	.word	0x000008a0
        /*05e8*/ 	.word	0x000000ff
        /*05ec*/ 	.word	0x00038320
        /*05f0*/ 	.short	0x0100
        /*05f2*/ 	.byte	0x08
	.zero		1


	//   ....[90]....
        /*05f4*/ 	.word	0x000008b0
        /*05f8*/ 	.word	0x000000ff
        /*05fc*/ 	.word	0x00038168
        /*0600*/ 	.short	0x0100
        /*0602*/ 	.byte	0x08
	.zero		1


	//   ....[91]....
        /*0604*/ 	.word	0x000008c0
        /*0608*/ 	.word	0x000000ff
        /*060c*/ 	.word	0x00038328
        /*0610*/ 	.short	0x0100
        /*0612*/ 	.byte	0x08
	.zero		1


	//   ....[92]....
        /*0614*/ 	.word	0x000008d0
        /*0618*/ 	.word	0x000000ff
        /*061c*/ 	.word	0x00038170
        /*0620*/ 	.short	0x0100
        /*0622*/ 	.byte	0x08
	.zero		1


	//   ....[93]....
        /*0624*/ 	.word	0x000008e0
        /*0628*/ 	.word	0x000000ff
        /*062c*/ 	.word	0x00038330
        /*0630*/ 	.short	0x0100
        /*0632*/ 	.byte	0x08
	.zero		1


	//   ....[94]....
        /*0634*/ 	.word	0x000008f0
        /*0638*/ 	.word	0x000000ff
        /*063c*/ 	.word	0x00038178
        /*0640*/ 	.short	0x0100
        /*0642*/ 	.byte	0x08
	.zero		1


	//   ....[95]....
        /*0644*/ 	.word	0x00000900
        /*0648*/ 	.word	0x000000ff
        /*064c*/ 	.word	0x00038338
        /*0650*/ 	.short	0x0100
        /*0652*/ 	.byte	0x08
	.zero		1


	//   ....[96]....
        /*0654*/ 	.word	0x00000910
        /*0658*/ 	.word	0x000000ff
        /*065c*/ 	.word	0x00038180
        /*0660*/ 	.short	0x0100
        /*0662*/ 	.byte	0x08
	.zero		1


	//   ....[97]....
        /*0664*/ 	.word	0x00000920
        /*0668*/ 	.word	0x000000ff
        /*066c*/ 	.word	0x00038340
        /*0670*/ 	.short	0x0100
        /*0672*/ 	.byte	0x08
	.zero		1


	//   ....[98]....
        /*0674*/ 	.word	0x00000930
        /*0678*/ 	.word	0x000000ff
        /*067c*/ 	.word	0x00038188
        /*0680*/ 	.short	0x0100
        /*0682*/ 	.byte	0x08
	.zero		1


	//   ....[99]....
        /*0684*/ 	.word	0x00000940
        /*0688*/ 	.word	0x000000ff
        /*068c*/ 	.word	0x00038348
        /*0690*/ 	.short	0x0100
        /*0692*/ 	.byte	0x08
	.zero		1


	//   ....[100]....
        /*0694*/ 	.word	0x00000950
        /*0698*/ 	.word	0x000000ff
        /*069c*/ 	.word	0x00038190
        /*06a0*/ 	.short	0x0100
        /*06a2*/ 	.byte	0x08
	.zero		1


	//   ....[101]....
        /*06a4*/ 	.word	0x00000960
        /*06a8*/ 	.word	0x000000ff
        /*06ac*/ 	.word	0x00038350
        /*06b0*/ 	.short	0x0100
        /*06b2*/ 	.byte	0x08
	.zero		1


	//   ....[102]....
        /*06b4*/ 	.word	0x00000970
        /*06b8*/ 	.word	0x000000ff
        /*06bc*/ 	.word	0x00038198
        /*06c0*/ 	.short	0x0100
        /*06c2*/ 	.byte	0x08
	.zero		1


	//   ....[103]....
        /*06c4*/ 	.word	0x00000980
        /*06c8*/ 	.word	0x000000ff
        /*06cc*/ 	.word	0x00038358
        /*06d0*/ 	.short	0x0100
        /*06d2*/ 	.byte	0x08
	.zero		1


	//   ....[104]....
        /*06d4*/ 	.word	0x00000990
        /*06d8*/ 	.word	0x000000ff
        /*06dc*/ 	.word	0x000381a0
        /*06e0*/ 	.short	0x0100
        /*06e2*/ 	.byte	0x08
	.zero		1


	//   ....[105]....
        /*06e4*/ 	.word	0x000009a0
        /*06e8*/ 	.word	0x000000ff
        /*06ec*/ 	.word	0x00038360
        /*06f0*/ 	.short	0x0100
        /*06f2*/ 	.byte	0x08
	.zero		1


	//   ....[106]....
        /*06f4*/ 	.word	0x000009b0
        /*06f8*/ 	.word	0x000000ff
        /*06fc*/ 	.word	0x000381a8
        /*0700*/ 	.short	0x0100
        /*0702*/ 	.byte	0x08
	.zero		1


	//   ....[107]....
        /*0704*/ 	.word	0x000009c0
        /*0708*/ 	.word	0x000000ff
        /*070c*/ 	.word	0x00038368
        /*0710*/ 	.short	0x0100
        /*0712*/ 	.byte	0x08
	.zero		1


	//   ....[108]....
        /*0714*/ 	.word	0x000009d0
        /*0718*/ 	.word	0x000000ff
        /*071c*/ 	.word	0x000381b0
        /*0720*/ 	.short	0x0100
        /*0722*/ 	.byte	0x08
	.zero		1


	//   ....[109]....
        /*0724*/ 	.word	0x000009e0
        /*0728*/ 	.word	0x000000ff
        /*072c*/ 	.word	0x00038370
        /*0730*/ 	.short	0x0100
        /*0732*/ 	.byte	0x08
	.zero		1


	//   ....[110]....
        /*0734*/ 	.word	0x000009f0
        /*0738*/ 	.word	0x000000ff
        /*073c*/ 	.word	0x000381b8
        /*0740*/ 	.short	0x0100
        /*0742*/ 	.byte	0x08
	.zero		1


	//   ....[111]....
        /*0744*/ 	.word	0x00000a00
        /*0748*/ 	.word	0x000000ff
        /*074c*/ 	.word	0x00038378
        /*0750*/ 	.short	0x0100
        /*0752*/ 	.byte	0x08
	.zero		1


	//   ....[112]....
        /*0754*/ 	.word	0x000012a0
        /*0758*/ 	.word	0x0000000c
        /*075c*/ 	.word	0x00038000
        /*0760*/ 	.short	0x010a
        /*0762*/ 	.byte	0x3f
	.zero		1


	//   ....[113]....
        /*0764*/ 	.word	0x00001570
        /*0768*/ 	.word	0x0000000f
        /*076c*/ 	.word	0x00038000
        /*0770*/ 	.short	0x010a
        /*0772*/ 	.byte	0x3f
	.zero		1


	//   ....[114]....
        /*0774*/ 	.word	0x00001680
        /*0778*/ 	.word	0x0000000f
        /*077c*/ 	.word	0x00000000
        /*0780*/ 	.short	0x0101
        /*0782*/ 	.byte	0x3f
	.zero		1


	//   ....[115]....
        /*0784*/ 	.word	0x000018b0
        /*0788*/ 	.word	0x00000003
        /*078c*/ 	.word	0x00000000
        /*0790*/ 	.short	0x0101
        /*0792*/ 	.byte	0x3f
	.zero		1


	//   ....[116]....
        /*0794*/ 	.word	0x00004200
        /*0798*/ 	.word	0x00000015
        /*079c*/ 	.word	0x000381c0
        /*07a0*/ 	.short	0x010a
        /*07a2*/ 	.byte	0x3f
	.zero		1


	//   ....[117]....
        /*07a4*/ 	.word	0x000048d0
        /*07a8*/ 	.word	0x00000002
        /*07ac*/ 	.word	0x00000000
        /*07b0*/ 	.short	0x010a
        /*07b2*/ 	.byte	0x3f
	.zero		1


	//   ....[118]....
        /*07b4*/ 	.word	0x00004980
        /*07b8*/ 	.word	0x00000002
        /*07bc*/ 	.word	0x00000000
        /*07c0*/ 	.short	0x010a
        /*07c2*/ 	.byte	0x3f
	.zero		1


	//   ....[119]....
        /*07c4*/ 	.word	0x00004a30
        /*07c8*/ 	.word	0x00000002
        /*07cc*/ 	.word	0x00000000
        /*07d0*/ 	.short	0x010a
        /*07d2*/ 	.byte	0x3f
	.zero		1


	//   ....[120]....
        /*07d4*/ 	.word	0x00004ae0
        /*07d8*/ 	.word	0x00000002
        /*07dc*/ 	.word	0x00000000
        /*07e0*/ 	.short	0x010a
        /*07e2*/ 	.byte	0x3f
	.zero		1


	//   ....[121]....
        /*07e4*/ 	.word	0x00004b90
        /*07e8*/ 	.word	0x00000002
        /*07ec*/ 	.word	0x00000000
        /*07f0*/ 	.short	0x010a
        /*07f2*/ 	.byte	0x3f
	.zero		1


	//   ....[122]....
        /*07f4*/ 	.word	0x00004c40
        /*07f8*/ 	.word	0x00000002
        /*07fc*/ 	.word	0x00000000
        /*0800*/ 	.short	0x010a
        /*0802*/ 	.byte	0x3f
	.zero		1


	//   ....[123]....
        /*0804*/ 	.word	0x00004cf0
        /*0808*/ 	.word	0x00000002
        /*080c*/ 	.word	0x00000000
        /*0810*/ 	.short	0x010a
        /*0812*/ 	.byte	0x3f
	.zero		1


	//   ....[124]....
        /*0814*/ 	.word	0x00004da0
        /*0818*/ 	.word	0x00000002
        /*081c*/ 	.word	0x00000000
        /*0820*/ 	.short	0x010a
        /*0822*/ 	.byte	0x3f
	.zero		1


	//   ....[125]....
        /*0824*/ 	.word	0x00004e50
        /*0828*/ 	.word	0x00000002
        /*082c*/ 	.word	0x00000000
        /*0830*/ 	.short	0x010a
        /*0832*/ 	.byte	0x3f
	.zero		1


	//   ....[126]....
        /*0834*/ 	.word	0x00004f00
        /*0838*/ 	.word	0x00000002
        /*083c*/ 	.word	0x00000000
        /*0840*/ 	.short	0x010a
        /*0842*/ 	.byte	0x3f
	.zero		1


	//   ....[127]....
        /*0844*/ 	.word	0x00004fb0
        /*0848*/ 	.word	0x00000002
        /*084c*/ 	.word	0x00000000
        /*0850*/ 	.short	0x010a
        /*0852*/ 	.byte	0x3f
	.zero		1


	//   ....[128]....
        /*0854*/ 	.word	0x00005060
        /*0858*/ 	.word	0x00000002
        /*085c*/ 	.word	0x00000000
        /*0860*/ 	.short	0x010a
        /*0862*/ 	.byte	0x3f
	.zero		1


	//   ....[129]....
        /*0864*/ 	.word	0x00005110
        /*0868*/ 	.word	0x00000002
        /*086c*/ 	.word	0x00000000
        /*0870*/ 	.short	0x010a
        /*0872*/ 	.byte	0x3f
	.zero		1


	//   ....[130]....
        /*0874*/ 	.word	0x000051c0
        /*0878*/ 	.word	0x00000002
        /*087c*/ 	.word	0x00000000
        /*0880*/ 	.short	0x010a
        /*0882*/ 	.byte	0x3f
	.zero		1


	//   ....[131]....
        /*0884*/ 	.word	0x00005270
        /*0888*/ 	.word	0x00000002
        /*088c*/ 	.word	0x00000000
        /*0890*/ 	.short	0x010a
        /*0892*/ 	.byte	0x3f
	.zero		1


	//   ....[132]....
        /*0894*/ 	.word	0x00005320
        /*0898*/ 	.word	0x00000002
        /*089c*/ 	.word	0x00000000
        /*08a0*/ 	.short	0x010a
        /*08a2*/ 	.byte	0x3f
	.zero		1


	//   ....[133]....
        /*08a4*/ 	.word	0x000053d0
        /*08a8*/ 	.word	0x00000002
        /*08ac*/ 	.word	0x00000000
        /*08b0*/ 	.short	0x010a
        /*08b2*/ 	.byte	0x3f
	.zero		1


	//   ....[134]....
        /*08b4*/ 	.word	0x00005480
        /*08b8*/ 	.word	0x00000002
        /*08bc*/ 	.word	0x00000000
        /*08c0*/ 	.short	0x010a
        /*08c2*/ 	.byte	0x3f
	.zero		1


	//   ....[135]....
        /*08c4*/ 	.word	0x00005530
        /*08c8*/ 	.word	0x00000002
        /*08cc*/ 	.word	0x00000000
        /*08d0*/ 	.short	0x010a
        /*08d2*/ 	.byte	0x3f
	.zero		1


	//   ....[136]....
        /*08d4*/ 	.word	0x000055e0
        /*08d8*/ 	.word	0x00000002
        /*08dc*/ 	.word	0x00000000
        /*08e0*/ 	.short	0x010a
        /*08e2*/ 	.byte	0x3f
	.zero		1


	//   ....[137]....
        /*08e4*/ 	.word	0x00005690
        /*08e8*/ 	.word	0x00000002
        /*08ec*/ 	.word	0x00000000
        /*08f0*/ 	.short	0x010a
        /*08f2*/ 	.byte	0x3f
	.zero		1


	//   ....[138]....
        /*08f4*/ 	.word	0x00005740
        /*08f8*/ 	.word	0x00000002
        /*08fc*/ 	.word	0x00000000
        /*0900*/ 	.short	0x010a
        /*0902*/ 	.byte	0x3f
	.zero		1


	//   ....[139]....
        /*0904*/ 	.word	0x000057f0
        /*0908*/ 	.word	0x00000002
        /*090c*/ 	.word	0x00000000
        /*0910*/ 	.short	0x010a
        /*0912*/ 	.byte	0x3f
	.zero		1


	//   ....[140]....
        /*0914*/ 	.word	0x000058a0
        /*0918*/ 	.word	0x00000002
        /*091c*/ 	.word	0x00000000
        /*0920*/ 	.short	0x010a
        /*0922*/ 	.byte	0x3f
	.zero		1


	//   ....[141]....
        /*0924*/ 	.word	0x00005950
        /*0928*/ 	.word	0x00000002
        /*092c*/ 	.word	0x00000000
        /*0930*/ 	.short	0x010a
        /*0932*/ 	.byte	0x3f
	.zero		1


	//   ....[142]....
        /*0934*/ 	.word	0x00005a00
        /*0938*/ 	.word	0x00000002
        /*093c*/ 	.word	0x00000000
        /*0940*/ 	.short	0x010a
        /*0942*/ 	.byte	0x3f
	.zero		1


	//   ....[143]....
        /*0944*/ 	.word	0x00005ab0
        /*0948*/ 	.word	0x00000002
        /*094c*/ 	.word	0x00000000
        /*0950*/ 	.short	0x010a
        /*0952*/ 	.byte	0x3f
	.zero		1


	//   ....[144]....
        /*0954*/ 	.word	0x00005b60
        /*0958*/ 	.word	0x00000002
        /*095c*/ 	.word	0x00000000
        /*0960*/ 	.short	0x010a
        /*0962*/ 	.byte	0x3f
	.zero		1


	//   ....[145]....
        /*0964*/ 	.word	0x00005c10
        /*0968*/ 	.word	0x00000002
        /*096c*/ 	.word	0x00000000
        /*0970*/ 	.short	0x010a
        /*0972*/ 	.byte	0x3f
	.zero		1


	//   ....[146]....
        /*0974*/ 	.word	0x00005cc0
        /*0978*/ 	.word	0x00000002
        /*097c*/ 	.word	0x00000000
        /*0980*/ 	.short	0x010a
        /*0982*/ 	.byte	0x3f
	.zero		1


	//   ....[147]....
        /*0984*/ 	.word	0x00005d70
        /*0988*/ 	.word	0x00000002
        /*098c*/ 	.word	0x00000000
        /*0990*/ 	.short	0x010a
        /*0992*/ 	.byte	0x3f
	.zero		1


	//   ....[148]....
        /*0994*/ 	.word	0x00005e20
        /*0998*/ 	.word	0x00000002
        /*099c*/ 	.word	0x00000000
        /*09a0*/ 	.short	0x010a
        /*09a2*/ 	.byte	0x3f
	.zero		1


	//   ....[149]....
        /*09a4*/ 	.word	0x00005ed0
        /*09a8*/ 	.word	0x00000002
        /*09ac*/ 	.word	0x00000000
        /*09b0*/ 	.short	0x010a
        /*09b2*/ 	.byte	0x3f
	.zero		1


	//   ....[150]....
        /*09b4*/ 	.word	0x00005f80
        /*09b8*/ 	.word	0x00000002
        /*09bc*/ 	.word	0x00000000
        /*09c0*/ 	.short	0x010a
        /*09c2*/ 	.byte	0x3f
	.zero		1


	//   ....[151]....
        /*09c4*/ 	.word	0x00006030
        /*09c8*/ 	.word	0x00000002
        /*09cc*/ 	.word	0x00000000
        /*09d0*/ 	.short	0x010a
        /*09d2*/ 	.byte	0x3f
	.zero		1


	//   ....[152]....
        /*09d4*/ 	.word	0x000060e0
        /*09d8*/ 	.word	0x00000002
        /*09dc*/ 	.word	0x00000000
        /*09e0*/ 	.short	0x010a
        /*09e2*/ 	.byte	0x3f
	.zero		1


	//   ....[153]....
        /*09e4*/ 	.word	0x00006190
        /*09e8*/ 	.word	0x00000002
        /*09ec*/ 	.word	0x00000000
        /*09f0*/ 	.short	0x010a
        /*09f2*/ 	.byte	0x3f
	.zero		1


	//   ....[154]....
        /*09f4*/ 	.word	0x00006240
        /*09f8*/ 	.word	0x00000002
        /*09fc*/ 	.word	0x00000000
        /*0a00*/ 	.short	0x010a
        /*0a02*/ 	.byte	0x3f
	.zero		1


	//   ....[155]....
        /*0a04*/ 	.word	0x000062f0
        /*0a08*/ 	.word	0x00000002
        /*0a0c*/ 	.word	0x00000000
        /*0a10*/ 	.short	0x010a
        /*0a12*/ 	.byte	0x3f
	.zero		1


	//   ....[156]....
        /*0a14*/ 	.word	0x000063a0
        /*0a18*/ 	.word	0x00000002
        /*0a1c*/ 	.word	0x00000000
        /*0a20*/ 	.short	0x010a
        /*0a22*/ 	.byte	0x3f
	.zero		1


	//   ....[157]....
        /*0a24*/ 	.word	0x00006450
        /*0a28*/ 	.word	0x00000002
        /*0a2c*/ 	.word	0x00000000
        /*0a30*/ 	.short	0x010a
        /*0a32*/ 	.byte	0x3f
	.zero		1


	//   ....[158]....
        /*0a34*/ 	.word	0x00006500
        /*0a38*/ 	.word	0x00000002
        /*0a3c*/ 	.word	0x00000000
        /*0a40*/ 	.short	0x010a
        /*0a42*/ 	.byte	0x3f
	.zero		1


	//   ....[159]....
        /*0a44*/ 	.word	0x000065b0
        /*0a48*/ 	.word	0x00000002
        /*0a4c*/ 	.word	0x00000000
        /*0a50*/ 	.short	0x010a
        /*0a52*/ 	.byte	0x3f
	.zero		1


	//   ....[160]....
        /*0a54*/ 	.word	0x00006660
        /*0a58*/ 	.word	0x00000002
        /*0a5c*/ 	.word	0x00000000
        /*0a60*/ 	.short	0x010a
        /*0a62*/ 	.byte	0x3f
	.zero		1


	//   ....[161]....
        /*0a64*/ 	.word	0x00006710
        /*0a68*/ 	.word	0x00000002
        /*0a6c*/ 	.word	0x00000000
        /*0a70*/ 	.short	0x010a
        /*0a72*/ 	.byte	0x3f
	.zero		1


	//   ....[162]....
        /*0a74*/ 	.word	0x000067c0
        /*0a78*/ 	.word	0x00000002
        /*0a7c*/ 	.word	0x00000000
        /*0a80*/ 	.short	0x010a
        /*0a82*/ 	.byte	0x3f
	.zero		1


	//   ....[163]....
        /*0a84*/ 	.word	0x00006870
        /*0a88*/ 	.word	0x00000002
        /*0a8c*/ 	.word	0x00000000
        /*0a90*/ 	.short	0x010a
        /*0a92*/ 	.byte	0x3f
	.zero		1


	//   ....[164]....
        /*0a94*/ 	.word	0x00006920
        /*0a98*/ 	.word	0x00000002
        /*0a9c*/ 	.word	0x00000000
        /*0aa0*/ 	.short	0x010a
        /*0aa2*/ 	.byte	0x3f
	.zero		1


	//   ....[165]....
        /*0aa4*/ 	.word	0x000069d0
        /*0aa8*/ 	.word	0x00000002
        /*0aac*/ 	.word	0x00000000
        /*0ab0*/ 	.short	0x010a
        /*0ab2*/ 	.byte	0x3f
	.zero		1


	//   ....[166]....
        /*0ab4*/ 	.word	0x00006a80
        /*0ab8*/ 	.word	0x00000002
        /*0abc*/ 	.word	0x00000000
        /*0ac0*/ 	.short	0x010a
        /*0ac2*/ 	.byte	0x3f
	.zero		1


	//   ....[167]....
        /*0ac4*/ 	.word	0x00006b30
        /*0ac8*/ 	.word	0x00000002
        /*0acc*/ 	.word	0x00000000
        /*0ad0*/ 	.short	0x010a
        /*0ad2*/ 	.byte	0x3f
	.zero		1


	//   ....[168]....
        /*0ad4*/ 	.word	0x00006be0
        /*0ad8*/ 	.word	0x00000002
        /*0adc*/ 	.word	0x00000000
        /*0ae0*/ 	.short	0x010a
        /*0ae2*/ 	.byte	0x3f
	.zero		1


	//   ....[169]....
        /*0ae4*/ 	.word	0x00006c90
        /*0ae8*/ 	.word	0x00000002
        /*0aec*/ 	.word	0x00000000
        /*0af0*/ 	.short	0x010a
        /*0af2*/ 	.byte	0x3f
	.zero		1


	//   ....[170]....
        /*0af4*/ 	.word	0x00006d40
        /*0af8*/ 	.word	0x00000002
        /*0afc*/ 	.word	0x00000000
        /*0b00*/ 	.short	0x010a
        /*0b02*/ 	.byte	0x3f
	.zero		1


	//   ....[171]....
        /*0b04*/ 	.word	0x00006df0
        /*0b08*/ 	.word	0x00000002
        /*0b0c*/ 	.word	0x00000000
        /*0b10*/ 	.short	0x010a
        /*0b12*/ 	.byte	0x3f
	.zero		1


	//   ....[172]....
        /*0b14*/ 	.word	0x00006ea0
        /*0b18*/ 	.word	0x00000003
        /*0b1c*/ 	.word	0x00000000
        /*0b20*/ 	.short	0x010a
        /*0b22*/ 	.byte	0x3f
	.zero		1


	//----- nvinfo : EIATTR_NUM_MBARRIERS
	.align		4
.L_26:
        /*0b24*/ 	.byte	0x03, 0x38
        /*0b26*/ 	.short	0x0070


	//----- nvinfo : EIATTR_EXIT_INSTR_OFFSETS
	.align		4
        /*0b28*/ 	.byte	0x04, 0x1c
        /*0b2a*/ 	.short	(.L_28 - .L_27)


	//   ....[0]....
.L_27:
        /*0b2c*/ 	.word	0x000010d0


	//   ....[1]....
        /*0b30*/ 	.word	0x00001990


	//   ....[2]....
        /*0b34*/ 	.word	0x000036c0


	//   ....[3]....
        /*0b38*/ 	.word	0x000036e0


	//   ....[4]....
        /*0b3c*/ 	.word	0x00003fe0


	//   ....[5]....
        /*0b40*/ 	.word	0x00004000


	//   ....[6]....
        /*0b44*/ 	.word	0x00004020


	//   ....[7]....
        /*0b48*/ 	.word	0x000047c0


	//   ....[8]....
        /*0b4c*/ 	.word	0x00006ed0


	//----- nvinfo : EIATTR_MAX_THREADS
	.align		4
.L_28:
        /*0b50*/ 	.byte	0x04, 0x05
        /*0b52*/ 	.short	(.L_30 - .L_29)
.L_29:
        /*0b54*/ 	.word	0x00000100
        /*0b58*/ 	.word	0x00000001
        /*0b5c*/ 	.word	0x00000001


	//----- nvinfo : EIATTR_CRS_STACK_SIZE
	.align		4
.L_30:
        /*0b60*/ 	.byte	0x04, 0x1e
        /*0b62*/ 	.short	(.L_32 - .L_31)
.L_31:
        /*0b64*/ 	.word	0x00000000


	//----- nvinfo : EIATTR_CBANK_PARAM_SIZE
	.align		4
.L_32:
        /*0b68*/ 	.byte	0x03, 0x19
        /*0b6a*/ 	.short	0x03f0


	//----- nvinfo : EIATTR_PARAM_CBANK
	.align		4
        /*0b6c*/ 	.byte	0x04, 0x0a
        /*0b6e*/ 	.short	(.L_34 - .L_33)
	.align		4
.L_33:
        /*0b70*/ 	.word	index@(.nv.constant0._ZN7cutlass13device_kernelINS_4conv6kernel13ConvUniversalINS1_16ConvProblemShapeILNS1_8OperatorE0ELi2EEENS1_10collective14CollectiveConvINS1_46MainloopSm90TmaGmmaWarpSpecializedImplicitGemmILS5_0ELi56ELi2EN4cute5tupleIJNSA_1CILi2EEENSC_ILi1EEESE_EEENS1_36KernelImplicitTmaWarpSpecializedSm90ELi1EEENSB_IJNSC_ILi64EEESI_NSB_IJNSC_ILi32EEEEEEEEENS_12float_e4m3_tESM_NSA_8TiledMMAINSA_8MMA_AtomIJNSA_4SM904GMMA30MMA_64x64x32_F32E4M3E4M3_SS_TNILNSQ_7ScaleInE1ELSS_1EEEEEENSA_6LayoutINSB_IJSE_SE_SE_EEENSB_IJNSC_ILi0EEESX_SX_EEEEENSB_IJNSA_10UnderscoreES10_S10_EEEEENS7_6detail26Sm90ImplicitGemmTileTraitsINSA_20SM90_TMA_LOAD_IM2COLENSA_14ComposedLayoutINSA_7SwizzleILi1ELi4ELi3EEENSA_18smem_ptr_flag_bitsILi8EEENSV_INSB_IJNSB_IJNSC_ILi8EEES1B_EEENSB_IJSJ_SE_EEENSB_IJSE_NSC_ILi56EEEEEEEEENSB_IJNSB_IJSJ_NSC_ILi256EEEEEENSB_IJSE_SX_EEENSB_IJSX_NSC_ILi2048EEEEEEEEEEEEEvEENS14_INSA_23SM90_TMA_LOAD_MULTICASTES1O_vEEEENS_8epilogue10collective6detail29Sm90TmaWarpSpecializedAdapterINS1U_15DefaultEpilogueISM_NSB_IJNSB_IJlllEEESE_SX_EEES1Z_NS1T_6thread17LinearCombinationISM_Li1EffLNS20_9ScaleType4KindE0ELNS_15FloatRoundStyleE2ESM_EENS_4gemm15EpilogueDefaultEEEEEvvEEEEvNT_6ParamsE)
        /*0b74*/ 	.short	0x0210
        /*0b76*/ 	.short	0x03f0


	//----- nvinfo : EIATTR_SW_WAR
	.align		4
.L_34:
        /*0b78*/ 	.byte	0x04, 0x36
        /*0b7a*/ 	.short	(.L_36 - .L_35)
.L_35:
        /*0b7c*/ 	.word	0x00000008
.L_36:


//--------------------- .nv.callgraph             --------------------------
	.section	.nv.callgraph,"",@"SHT_CUDA_CALLGRAPH"
	.align	4
	.sectionentsize	8
	.align		4
        /*0000*/ 	.word	0x00000000
	.align		4
        /*0004*/ 	.word	0xffffffff
	.align		4
        /*0008*/ 	.word	0x00000000
	.align		4
        /*000c*/ 	.word	0xfffffffe
	.align		4
        /*0010*/ 	.word	0x00000000
	.align		4
        /*0014*/ 	.word	0xfffffffd
	.align		4
        /*0018*/ 	.word	0x00000000
	.align		4
        /*001c*/ 	.word	0xfffffffc


//--------------------- .nv.constant4             --------------------------
	.section	.nv.constant4,"a",@progbits
	.align	8
	.align		8
.nv.constant4:
        /*0000*/ 	.dword	_ZN39_INTERNAL_7257dabd_4_k_cu_c993e1fa_29554cuda3std3__45__cpo5beginE
	.align		8
        /*0008*/ 	.dword	_ZN39_INTERNAL_7257dabd_4_k_cu_c993e1fa_29554cuda3std3__45__cpo3endE
	.align		8
        /*0010*/ 	.dword	_ZN39_INTERNAL_7257dabd_4_k_cu_c993e1fa_29554cuda3std3__45__cpo6cbeginE
	.align		8
        /*0018*/ 	.dword	_ZN39_INTERNAL_7257dabd_4_k_cu_c993e1fa_29554cuda3std3__45__cpo4cendE
	.align		8
        /*0020*/ 	.dword	_ZN39_INTERNAL_7257dabd_4_k_cu_c993e1fa_29554cuda3std3__441_GLOBAL__N__7257dabd_4_k_cu_c993e1fa_29556ignoreE
	.align		8
        /*0028*/ 	.dword	_ZN39_INTERNAL_7257dabd_4_k_cu_c993e1fa_29554cuda3std3__419piecewise_constructE
	.align		8
        /*0030*/ 	.dword	_ZN39_INTERNAL_7257dabd_4_k_cu_c993e1fa_29554cuda3std3__48in_placeE
	.align		8
        /*0038*/ 	.dword	_ZN39_INTERNAL_7257dabd_4_k_cu_c993e1fa_29554cuda3std6ranges3__45__cpo4swapE
	.align		8
        /*0040*/ 	.dword	_ZN39_INTERNAL_7257dabd_4_k_cu_c993e1fa_29554cuda3std6ranges3__45__cpo9iter_moveE
	.align		8
        /*0048*/ 	.dword	_ZN39_INTERNAL_7257dabd_4_k_cu_c993e1fa_29554cute7productE
	.align		8
        /*0050*/ 	.dword	_ZN39_INTERNAL_7257dabd_4_k_cu_c993e1fa_29554cute1_E


//--------------------- .text._ZN7cutlass13device_kernelINS_4conv6kernel13ConvUniversalINS1_16ConvProblemShapeILNS1_8OperatorE0ELi2EEENS1_10collective14CollectiveConvINS1_46MainloopSm90TmaGmmaWarpSpecializedImplicitGemmILS5_0ELi56ELi2EN4cute5tupleIJNSA_1CILi2EEENSC_ILi1EEESE_EEENS1_36KernelImplicitTmaWarpSpecializedSm90ELi1EEENSB_IJNSC_ILi64EEESI_NSB_IJNSC_ILi32EEEEEEEEENS_12float_e4m3_tESM_NSA_8TiledMMAINSA_8MMA_AtomIJNSA_4SM904GMMA30MMA_64x64x32_F32E4M3E4M3_SS_TNILNSQ_7ScaleInE1ELSS_1EEEEEENSA_6LayoutINSB_IJSE_SE_SE_EEENSB_IJNSC_ILi0EEESX_SX_EEEEENSB_IJNSA_10UnderscoreES10_S10_EEEEENS7_6detail26Sm90ImplicitGemmTileTraitsINSA_20SM90_TMA_LOAD_IM2COLENSA_14ComposedLayoutINSA_7SwizzleILi1ELi4ELi3EEENSA_18smem_ptr_flag_bitsILi8EEENSV_INSB_IJNSB_IJNSC_ILi8EEES1B_EEENSB_IJSJ_SE_EEENSB_IJSE_NSC_ILi56EEEEEEEEENSB_IJNSB_IJSJ_NSC_ILi256EEEEEENSB_IJSE_SX_EEENSB_IJSX_NSC_ILi2048EEEEEEEEEEEEEvEENS14_INSA_23SM90_TMA_LOAD_MULTICASTES1O_vEEEENS_8epilogue10collective6detail29Sm90TmaWarpSpecializedAdapterINS1U_15DefaultEpilogueISM_NSB_IJNSB_IJlllEEESE_SX_EEES1Z_NS1T_6thread17LinearCombinationISM_Li1EffLNS20_9ScaleType4KindE0ELNS_15FloatRoundStyleE2ESM_EENS_4gemm15EpilogueDefaultEEEEEvvEEEEvNT_6ParamsE --------------------------
	.section	.text._ZN7cutlass13device_kernelINS_4conv6kernel13ConvUniversalINS1_16ConvProblemShapeILNS1_8OperatorE0ELi2EEENS1_10collective14CollectiveConvINS1_46MainloopSm90TmaGmmaWarpSpecializedImplicitGemmILS5_0ELi56ELi2EN4cute5tupleIJNSA_1CILi2EEENSC_ILi1EEESE_EEENS1_36KernelImplicitTmaWarpSpecializedSm90ELi1EEENSB_IJNSC_ILi64EEESI_NSB_IJNSC_ILi32EEEEEEEEENS_12float_e4m3_tESM_NSA_8TiledMMAINSA_8MMA_AtomIJNSA_4SM904GMMA30MMA_64x64x32_F32E4M3E4M3_SS_TNILNSQ_7ScaleInE1ELSS_1EEEEEENSA_6LayoutINSB_IJSE_SE_SE_EEENSB_IJNSC_ILi0EEESX_SX_EEEEENSB_IJNSA_10UnderscoreES10_S10_EEEEENS7_6detail26Sm90ImplicitGemmTileTraitsINSA_20SM90_TMA_LOAD_IM2COLENSA_14ComposedLayoutINSA_7SwizzleILi1ELi4ELi3EEENSA_18smem_ptr_flag_bitsILi8EEENSV_INSB_IJNSB_IJNSC_ILi8EEES1B_EEENSB_IJSJ_SE_EEENSB_IJSE_NSC_ILi56EEEEEEEEENSB_IJNSB_IJSJ_NSC_ILi256EEEEEENSB_IJSE_SX_EEENSB_IJSX_NSC_ILi2048EEEEEEEEEEEEEvEENS14_INSA_23SM90_TMA_LOAD_MULTICASTES1O_vEEEENS_8epilogue10collective6detail29Sm90TmaWarpSpecializedAdapterINS1U_15DefaultEpilogueISM_NSB_IJNSB_IJlllEEESE_SX_EEES1Z_NS1T_6thread17LinearCombinationISM_Li1EffLNS20_9ScaleType4KindE0ELNS_15FloatRoundStyleE2ESM_EENS_4gemm15EpilogueDefaultEEEEEvvEEEEvNT_6ParamsE,"ax",@progbits
	.align	128
.text._ZN7cutlass13device_kernelINS_4conv6kernel13ConvUniversalINS1_16ConvProblemShapeILNS1_8OperatorE0ELi2EEENS1_10collective14CollectiveConvINS1_46MainloopSm90TmaGmmaWarpSpecializedImplicitGemmILS5_0ELi56ELi2EN4cute5tupleIJNSA_1CILi2EEENSC_ILi1EEESE_EEENS1_36KernelImplicitTmaWarpSpecializedSm90ELi1EEENSB_IJNSC_ILi64EEESI_NSB_IJNSC_ILi32EEEEEEEEENS_12float_e4m3_tESM_NSA_8TiledMMAINSA_8MMA_AtomIJNSA_4SM904GMMA30MMA_64x64x32_F32E4M3E4M3_SS_TNILNSQ_7ScaleInE1ELSS_1EEEEEENSA_6LayoutINSB_IJSE_SE_SE_EEENSB_IJNSC_ILi0EEESX_SX_EEEEENSB_IJNSA_10UnderscoreES10_S10_EEEEENS7_6detail26Sm90ImplicitGemmTileTraitsINSA_20SM90_TMA_LOAD_IM2COLENSA_14ComposedLayoutINSA_7SwizzleILi1ELi4ELi3EEENSA_18smem_ptr_flag_bitsILi8EEENSV_INSB_IJNSB_IJNSC_ILi8EEES1B_EEENSB_IJSJ_SE_EEENSB_IJSE_NSC_ILi56EEEEEEEEENSB_IJNSB_IJSJ_NSC_ILi256EEEEEENSB_IJSE_SX_EEENSB_IJSX_NSC_ILi2048EEEEEEEEEEEEEvEENS14_INSA_23SM90_TMA_LOAD_MULTICASTES1O_vEEEENS_8epilogue10collective6detail29Sm90TmaWarpSpecializedAdapterINS1U_15DefaultEpilogueISM_NSB_IJNSB_IJlllEEESE_SX_EEES1Z_NS1T_6thread17LinearCombinationISM_Li1EffLNS20_9ScaleType4KindE0ELNS_15FloatRoundStyleE2ESM_EENS_4gemm15EpilogueDefaultEEEEEvvEEEEvNT_6ParamsE:
        .type           _ZN7cutlass13device_kernelINS_4conv6kernel13ConvUniversalINS1_16ConvProblemShapeILNS1_8OperatorE0ELi2EEENS1_10collective14CollectiveConvINS1_46MainloopSm90TmaGmmaWarpSpecializedImplicitGemmILS5_0ELi56ELi2EN4cute5tupleIJNSA_1CILi2EEENSC_ILi1EEESE_EEENS1_36KernelImplicitTmaWarpSpecializedSm90ELi1EEENSB_IJNSC_ILi64EEESI_NSB_IJNSC_ILi32EEEEEEEEENS_12float_e4m3_tESM_NSA_8TiledMMAINSA_8MMA_AtomIJNSA_4SM904GMMA30MMA_64x64x32_F32E4M3E4M3_SS_TNILNSQ_7ScaleInE1ELSS_1EEEEEENSA_6LayoutINSB_IJSE_SE_SE_EEENSB_IJNSC_ILi0EEESX_SX_EEEEENSB_IJNSA_10UnderscoreES10_S10_EEEEENS7_6detail26Sm90ImplicitGemmTileTraitsINSA_20SM90_TMA_LOAD_IM2COLENSA_14ComposedLayoutINSA_7SwizzleILi1ELi4ELi3EEENSA_18smem_ptr_flag_bitsILi8EEENSV_INSB_IJNSB_IJNSC_ILi8EEES1B_EEENSB_IJSJ_SE_EEENSB_IJSE_NSC_ILi56EEEEEEEEENSB_IJNSB_IJSJ_NSC_ILi256EEEEEENSB_IJSE_SX_EEENSB_IJSX_NSC_ILi2048EEEEEEEEEEEEEvEENS14_INSA_23SM90_TMA_LOAD_MULTICASTES1O_vEEEENS_8epilogue10collective6detail29Sm90TmaWarpSpecializedAdapterINS1U_15DefaultEpilogueISM_NSB_IJNSB_IJlllEEESE_SX_EEES1Z_NS1T_6thread17LinearCombinationISM_Li1EffLNS20_9ScaleType4KindE0ELNS_15FloatRoundStyleE2ESM_EENS_4gemm15EpilogueDefaultEEEEEvvEEEEvNT_6ParamsE,@function
        .size           _ZN7cutlass13device_kernelINS_4conv6kernel13ConvUniversalINS1_16ConvProblemShapeILNS1_8OperatorE0ELi2EEENS1_10collective14CollectiveConvINS1_46MainloopSm90TmaGmmaWarpSpecializedImplicitGemmILS5_0ELi56ELi2EN4cute5tupleIJNSA_1CILi2EEENSC_ILi1EEESE_EEENS1_36KernelImplicitTmaWarpSpecializedSm90ELi1EEENSB_IJNSC_ILi64EEESI_NSB_IJNSC_ILi32EEEEEEEEENS_12float_e4m3_tESM_NSA_8TiledMMAINSA_8MMA_AtomIJNSA_4SM904GMMA30MMA_64x64x32_F32E4M3E4M3_SS_TNILNSQ_7ScaleInE1ELSS_1EEEEEENSA_6LayoutINSB_IJSE_SE_SE_EEENSB_IJNSC_ILi0EEESX_SX_EEEEENSB_IJNSA_10UnderscoreES10_S10_EEEEENS7_6detail26Sm90ImplicitGemmTileTraitsINSA_20SM90_TMA_LOAD_IM2COLENSA_14ComposedLayoutINSA_7SwizzleILi1ELi4ELi3EEENSA_18smem_ptr_flag_bitsILi8EEENSV_INSB_IJNSB_IJNSC_ILi8EEES1B_EEENSB_IJSJ_SE_EEENSB_IJSE_NSC_ILi56EEEEEEEEENSB_IJNSB_IJSJ_NSC_ILi256EEEEEENSB_IJSE_SX_EEENSB_IJSX_NSC_ILi2048EEEEEEEEEEEEEvEENS14_INSA_23SM90_TMA_LOAD_MULTICASTES1O_vEEEENS_8epilogue10collective6detail29Sm90TmaWarpSpecializedAdapterINS1U_15DefaultEpilogueISM_NSB_IJNSB_IJlllEEESE_SX_EEES1Z_NS1T_6thread17LinearCombinationISM_Li1EffLNS20_9ScaleType4KindE0ELNS_15FloatRoundStyleE2ESM_EENS_4gemm15EpilogueDefaultEEEEEvvEEEEvNT_6ParamsE,(.L_x_156 - _ZN7cutlass13device_kernelINS_4conv6kernel13ConvUniversalINS1_16ConvProblemShapeILNS1_8OperatorE0ELi2EEENS1_10collective14CollectiveConvINS1_46MainloopSm90TmaGmmaWarpSpecializedImplicitGemmILS5_0ELi56ELi2EN4cute5tupleIJNSA_1CILi2EEENSC_ILi1EEESE_EEENS1_36KernelImplicitTmaWarpSpecializedSm90ELi1EEENSB_IJNSC_ILi64EEESI_NSB_IJNSC_ILi32EEEEEEEEENS_12float_e4m3_tESM_NSA_8TiledMMAINSA_8MMA_AtomIJNSA_4SM904GMMA30MMA_64x64x32_F32E4M3E4M3_SS_TNILNSQ_7ScaleInE1ELSS_1EEEEEENSA_6LayoutINSB_IJSE_SE_SE_EEENSB_IJNSC_ILi0EEESX_SX_EEEEENSB_IJNSA_10UnderscoreES10_S10_EEEEENS7_6detail26Sm90ImplicitGemmTileTraitsINSA_20SM90_TMA_LOAD_IM2COLENSA_14ComposedLayoutINSA_7SwizzleILi1ELi4ELi3EEENSA_18smem_ptr_flag_bitsILi8EEENSV_INSB_IJNSB_IJNSC_ILi8EEES1B_EEENSB_IJSJ_SE_EEENSB_IJSE_NSC_ILi56EEEEEEEEENSB_IJNSB_IJSJ_NSC_ILi256EEEEEENSB_IJSE_SX_EEENSB_IJSX_NSC_ILi2048EEEEEEEEEEEEEvEENS14_INSA_23SM90_TMA_LOAD_MULTICASTES1O_vEEEENS_8epilogue10collective6detail29Sm90TmaWarpSpecializedAdapterINS1U_15DefaultEpilogueISM_NSB_IJNSB_IJlllEEESE_SX_EEES1Z_NS1T_6thread17LinearCombinationISM_Li1EffLNS20_9ScaleType4KindE0ELNS_15FloatRoundStyleE2ESM_EENS_4gemm15EpilogueDefaultEEEEEvvEEEEvNT_6ParamsE)
        .other          _ZN7cutlass13device_kernelINS_4conv6kernel13ConvUniversalINS1_16ConvProblemShapeILNS1_8OperatorE0ELi2EEENS1_10collective14CollectiveConvINS1_46MainloopSm90TmaGmmaWarpSpecializedImplicitGemmILS5_0ELi56ELi2EN4cute5tupleIJNSA_1CILi2EEENSC_ILi1EEESE_EEENS1_36KernelImplicitTmaWarpSpecializedSm90ELi1EEENSB_IJNSC_ILi64EEESI_NSB_IJNSC_ILi32EEEEEEEEENS_12float_e4m3_tESM_NSA_8TiledMMAINSA_8MMA_AtomIJNSA_4SM904GMMA30MMA_64x64x32_F32E4M3E4M3_SS_TNILNSQ_7ScaleInE1ELSS_1EEEEEENSA_6LayoutINSB_IJSE_SE_SE_EEENSB_IJNSC_ILi0EEESX_SX_EEEEENSB_IJNSA_10UnderscoreES10_S10_EEEEENS7_6detail26Sm90ImplicitGemmTileTraitsINSA_20SM90_TMA_LOAD_IM2COLENSA_14ComposedLayoutINSA_7SwizzleILi1ELi4ELi3EEENSA_18smem_ptr_flag_bitsILi8EEENSV_INSB_IJNSB_IJNSC_ILi8EEES1B_EEENSB_IJSJ_SE_EEENSB_IJSE_NSC_ILi56EEEEEEEEENSB_IJNSB_IJSJ_NSC_ILi256EEEEEENSB_IJSE_SX_EEENSB_IJSX_NSC_ILi2048EEEEEEEEEEEEEvEENS14_INSA_23SM90_TMA_LOAD_MULTICASTES1O_vEEEENS_8epilogue10collective6detail29Sm90TmaWarpSpecializedAdapterINS1U_15DefaultEpilogueISM_NSB_IJNSB_IJlllEEESE_SX_EEES1Z_NS1T_6thread17LinearCombinationISM_Li1EffLNS20_9ScaleType4KindE0ELNS_15FloatRoundStyleE2ESM_EENS_4gemm15EpilogueDefaultEEEEEvvEEEEvNT_6ParamsE,@"STO_CUDA_ENTRY STV_DEFAULT"
_ZN7cutlass13device_kernelINS_4conv6kernel13ConvUniversalINS1_16ConvProblemShapeILNS1_8OperatorE0ELi2EEENS1_10collective14CollectiveConvINS1_46MainloopSm90TmaGmmaWarpSpecializedImplicitGemmILS5_0ELi56ELi2EN4cute5tupleIJNSA_1CILi2EEENSC_ILi1EEESE_EEENS1_36KernelImplicitTmaWarpSpecializedSm90ELi1EEENSB_IJNSC_ILi64EEESI_NSB_IJNSC_ILi32EEEEEEEEENS_12float_e4m3_tESM_NSA_8TiledMMAINSA_8MMA_AtomIJNSA_4SM904GMMA30MMA_64x64x32_F32E4M3E4M3_SS_TNILNSQ_7ScaleInE1ELSS_1EEEEEENSA_6LayoutINSB_IJSE_SE_SE_EEENSB_IJNSC_ILi0EEESX_SX_EEEEENSB_IJNSA_10UnderscoreES10_S10_EEEEENS7_6detail26Sm90ImplicitGemmTileTraitsINSA_20SM90_TMA_LOAD_IM2COLENSA_14ComposedLayoutINSA_7SwizzleILi1ELi4ELi3EEENSA_18smem_ptr_flag_bitsILi8EEENSV_INSB_IJNSB_IJNSC_ILi8EEES1B_EEENSB_IJSJ_SE_EEENSB_IJSE_NSC_ILi56EEEEEEEEENSB_IJNSB_IJSJ_NSC_ILi256EEEEEENSB_IJSE_SX_EEENSB_IJSX_NSC_ILi2048EEEEEEEEEEEEEvEENS14_INSA_23SM90_TMA_LOAD_MULTICASTES1O_vEEEENS_8epilogue10collective6detail29Sm90TmaWarpSpecializedAdapterINS1U_15DefaultEpilogueISM_NSB_IJNSB_IJlllEEESE_SX_EEES1Z_NS1T_6thread17LinearCombinationISM_Li1EffLNS20_9ScaleType4KindE0ELNS_15FloatRoundStyleE2ESM_EENS_4gemm15EpilogueDefaultEEEEEvvEEEEvNT_6ParamsE:
[----:B------:R-:W-:Y:S01]  /*0000*/  LDC R1, c[0x0][0x28] ;  /* 0x00000a00ff017b82 */ /* 0x000fe20000000800 */
[----:B------:R-:W0:Y:S01]  /*0010*/  S2R R9, SR_TID.X ;  /* 0x0000000000097919 */ /* 0x000e220000002100 */
[----:B------:R-:W-:Y:S01]  /*0020*/  ELECT P0, URZ, PT ;  /* 0x00000000003f782f */ /* 0x000fe20003800000 */
[----:B------:R-:W-:Y:S01]  /*0030*/  BSSY B0, `(.L_x_0) ;  /* 0x0000010000007945 */ /* 0x000fe20003800000 */
[----:B------:R-:W1:Y:S01]  /*0040*/  S2R R5, SR_CTAID.X ;  /* 0x0000000000057919 */ /* 0x000e620000002500 */
[--C-:B0-----:R-:W-:Y:S02]  /*0050*/  SHF.R.U32.HI R0, RZ, 0x5, R9.reuse ;  /* 0x00000005ff007819 */ /* 0x101fe40000011609 */
[----:B------:R-:W-:-:S03]  /*0060*/  SHF.R.U32.HI R12, RZ, 0x7, R9 ;  /* 0x00000007ff0c7819 */ /* 0x000fc60000011609 */
[----:B------:R-:W0:Y:S04]  /*0070*/  SHFL.IDX PT, R2, R0, RZ, 0x1f ;  /* 0x00001fff00027589 */ /* 0x000e2800000e0000 */
[----:B------:R-:W2:Y:S01]  /*0080*/  SHFL.IDX PT, R12, R12, RZ, 0x1f ;  /* 0x00001fff0c0c7589 */ /* 0x000ea200000e0000 */
[----:B0-----:R-:W-:-:S13]  /*0090*/  ISETP.NE.OR P0, PT, R2, RZ, !P0 ;  /* 0x000000ff0200720c */ /* 0x001fda0004705670 */
[----:B-12---:R-:W-:Y:S05]  /*00a0*/  @P0 BRA `(.L_x_1) ;  /* 0x0000000000200947 */ /* 0x006fea0003800000 */
[----:B------:R-:W-:Y:S02]  /*00b0*/  ULDC.64 UR4, c[0x0][0x198] ;  /* 0x0000660000047ab9 */ /* 0x000fe40000000a00 */
[----:B------:R-:W-:Y:S02]  /*00c0*/  UIADD3 UR6, UP0, UR4, 0xf0, URZ ;  /* 0x000000f004067890 */ /* 0x000fe4000ff1e03f */
[----:B------:R-:W-:Y:S02]  /*00d0*/  UIADD3 UR4, UP1, UR4, 0x1f0, URZ ;  /* 0x000001f004047890 */ /* 0x000fe4000ff3e03f */
[----:B------:R-:W-:Y:S02]  /*00e0*/  UIADD3.X UR7, URZ, UR5, URZ, UP0, !UPT ;  /* 0x000000053f077290 */ /* 0x000fe400087fe43f */
[----:B------:R-:W-:-:S07]  /*00f0*/  UIADD3.X UR5, URZ, UR5, URZ, UP1, !UPT ;  /* 0x000000053f057290 */ /* 0x000fce0008ffe43f */
[----:B------:R0:W-:Y:S02]  /*0100*/  UTMACCTL.PF [UR6] ;  /* 0x00000000060079b9 */ /* 0x0001e40008040000 */
[----:B------:R0:W-:Y:S02]  /*0110*/  UTMACCTL.PF [UR4] ;  /* 0x00000000040079b9 */ /* 0x0001e40008040000 */
[----:B0-----:R-:W-:Y:S01]  /*0120*/  NOP ;  /* 0x0000000000007918 */ /* 0x001fe20000000000 */
.L_x_1:
[----:B------:R-:W-:Y:S05]  /*0130*/  BSYNC B0 ;  /* 0x0000000000007941 */ /* 0x000fea0003800000 */
.L_x_0:
[----:B------:R-:W0:Y:S01]  /*0140*/  SHFL.IDX PT, R0, R0, RZ, 0x1f ;  /* 0x00001fff00007589 */ /* 0x000e2200000e0000 */
[----:B------:R-:W-:Y:S02]  /*0150*/  SHF.R.S32.HI R4, RZ, 0x1f, R9 ;  /* 0x0000001fff047819 */ /* 0x000fe40000011409 */
[----:B------:R-:W-:Y:S01]  /*0160*/  I2FP.F32.U32 R8, R5 ;  /* 0x0000000500087245 */ /* 0x000fe20000201000 */
[----:B------:R-:W1:Y:S01]  /*0170*/  S2R R11, SR_CTAID.Y ;  /* 0x00000000000b7919 */ /* 0x000e620000002600 */
[----:B------:R-:W-:-:S04]  /*0180*/  LEA.HI R4, R4, R9, RZ, 0x7 ;  /* 0x0000000904047211 */ /* 0x000fc800078f38ff */
[----:B------:R-:W-:-:S05]  /*0190*/  LOP3.LUT R4, R4, 0xffffff80, RZ, 0xc0, !PT ;  /* 0xffffff8004047812 */ /* 0x000fca00078ec0ff */
[----:B------:R-:W-:-:S05]  /*01a0*/  IMAD.IADD R13, R9, 0x1, -R4 ;  /* 0x00000001090d7824 */ /* 0x000fca00078e0a04 */
[----:B------:R-:W-:-:S04]  /*01b0*/  SHF.R.S32.HI R4, RZ, 0x1f, R13 ;  /* 0x0000001fff047819 */ /* 0x000fc8000001140d */
[----:B------:R-:W-:Y:S02]  /*01c0*/  LEA.HI R3, R4, R13, RZ, 0x3 ;  /* 0x0000000d04037211 */ /* 0x000fe400078f18ff */
[----:B0-----:R-:W-:Y:S02]  /*01d0*/  ISETP.NE.AND P0, PT, R0, RZ, PT ;  /* 0x000000ff0000720c */ /* 0x001fe40003f05270 */
[--C-:B------:R-:W-:Y:S02]  /*01e0*/  SHF.R.S32.HI R6, RZ, 0x3, R3.reuse ;  /* 0x00000003ff067819 */ /* 0x100fe40000011403 */
[----:B------:R-:W-:Y:S02]  /*01f0*/  SHF.R.S32.HI R3, RZ, 0x1f, R3 ;  /* 0x0000001fff037819 */ /* 0x000fe40000011403 */
[----:B------:R-:W-:-:S07]  /*0200*/  SHF.R.S32.HI R7, RZ, 0x1f, R0 ;  /* 0x0000001fff077819 */ /* 0x000fce0000011400 */
[----:B-1----:R-:W-:Y:S05]  /*0210*/  @P0 BRA `(.L_x_2) ;  /* 0x0000000800040947 */ /* 0x002fea0003800000 */
[----:B------:R-:W-:Y:S01]  /*0220*/  ELECT P0, URZ, PT ;  /* 0x00000000003f782f */ /* 0x000fe20003800000 */
[----:B------:R-:W-:-:S12]  /*0230*/  BSSY B0, `(.L_x_2) ;  /* 0x000007f000007945 */ /* 0x000fd80003800000 */
[----:B------:R-:W-:Y:S05]  /*0240*/  @!P0 BRA `(.L_x_3) ;  /* 0x0000000400f48947 */ /* 0x000fea0003800000 */
[----:B------:R-:W0:Y:S01]  /*0250*/  S2UR UR8, SR_CgaCtaId ;  /* 0x00000000000879c3 */ /* 0x000e220000008800 */
[----:B------:R-:W-:Y:S01]  /*0260*/  UMOV UR4, 0x400 ;  /* 0x0000040000047882 */ /* 0x000fe20000000000 */
[----:B------:R-:W-:Y:S01]  /*0270*/  UMOV UR5, 0x1 ;  /* 0x0000000100057882 */ /* 0x000fe20000000000 */
[----:B------:R-:W-:Y:S02]  /*0280*/  UMOV UR6, 0x2 ;  /* 0x0000000200067882 */ /* 0x000fe40000000000 */
[----:B------:R-:W-:-:S04]  /*0290*/  UIADD3 UR6, -UR6, 0x100000, URZ ;  /* 0x0010000006067890 */ /* 0x000fc8000fffe13f */
[----:B------:R-:W-:Y:S02]  /*02a0*/  USHF.L.U32 UR7, UR6, 0xb, URZ ;  /* 0x0000000b06077899 */ /* 0x000fe4000800063f */
[----:B------:R-:W-:Y:S02]  /*02b0*/  USHF.L.U32 UR6, UR6, 0x1, URZ ;  /* 0x0000000106067899 */ /* 0x000fe4000800063f */
[----:B0-----:R-:W-:Y:S02]  /*02c0*/  ULEA UR8, UR8, UR4, 0x18 ;  /* 0x0000000408087291 */ /* 0x001fe4000f8ec03f */
[----:B------:R-:W-:-:S04]  /*02d0*/  UIADD3 UR4, -UR5, 0x100000, URZ ;  /* 0x0010000005047890 */ /* 0x000fc8000fffe13f */
[----:B------:R-:W-:Y:S02]  /*02e0*/  USHF.L.U32 UR5, UR4, 0xb, URZ ;  /* 0x0000000b04057899 */ /* 0x000fe4000800063f */
[----:B------:R-:W-:Y:S01]  /*02f0*/  USHF.L.U32 UR4, UR4, 0x1, URZ ;  /* 0x0000000104047899 */ /* 0x000fe2000800063f */
[----:B------:R-:W0:Y:S11]  /*0300*/  FENCE.VIEW.ASYNC.S ;  /* 0x00000000000073c6 */ /* 0x000e360000000000 */
[----:B0-----:R0:W1:Y:S01]  /*0310*/  SYNCS.EXCH.64 URZ, [UR8+0x38000], UR4 ;  /* 0x03800004083f75b2 */ /* 0x0010620008000100 */
[----:B------:R0:W2:Y:S01]  /*0320*/  SYNCS.EXCH.64 URZ, [UR8+0x381c0], UR6 ;  /* 0x0381c006083f75b2 */ /* 0x0000a20008000100 */
[----:B------:R0:W3:Y:S01]  /*0330*/  SYNCS.EXCH.64 URZ, [UR8+0x38008], UR4 ;  /* 0x03800804083f75b2 */ /* 0x0000e20008000100 */
[----:B------:R0:W4:Y:S01]  /*0340*/  SYNCS.EXCH.64 URZ, [UR8+0x381c8], UR6 ;  /* 0x0381c806083f75b2 */ /* 0x0001220008000100 */
[----:B------:R0:W0:Y:S01]  /*0350*/  SYNCS.EXCH.64 URZ, [UR8+0x38010], UR4 ;  /* 0x03801004083f75b2 */ /* 0x0000220008000100 */
        /* <DEDUP_REMOVED lines=107> */
[----:B-1234-:R-:W-:Y:S01]  /*0a10*/  NOP ;  /* 0x0000000000007918 */ /* 0x01efe20000000000 */
.L_x_3:
[----:B0-----:R-:W-:Y:S05]  /*0a20*/  BSYNC B0 ;  /* 0x0000000000007941 */ /* 0x001fea0003800000 */
.L_x_2:
[----:B------:R-:W-:Y:S01]  /*0a30*/  ULDC UR4, c[0x0][0x150] ;  /* 0x0000540000047ab9 */ /* 0x000fe20000000800 */
[----:B------:R-:W-:Y:S01]  /*0a40*/  LEA.HI R3, R3, R6, RZ, 0x2 ;  /* 0x0000000603037211 */ /* 0x000fe200078f10ff */
[----:B------:R-:W-:Y:S01]  /*0a50*/  FMUL R8, R8, UR4 ;  /* 0x0000000408087c20 */ /* 0x000fe20008400000 */
[----:B------:R-:W-:Y:S01]  /*0a60*/  LEA.HI R7, R7, R0, RZ, 0x2 ;  /* 0x0000000007077211 */ /* 0x000fe200078f10ff */
[----:B------:R-:W-:Y:S01]  /*0a70*/  ULDC UR4, c[0x0][0x154] ;  /* 0x0000550000047ab9 */ /* 0x000fe20000000800 */
[----:B------:R-:W-:Y:S01]  /*0a80*/  LOP3.LUT R3, R3, 0xfffffffc, RZ, 0xc0, !PT ;  /* 0xfffffffc03037812 */ /* 0x000fe200078ec0ff */
[----:B------:R-:W0:Y:S01]  /*0a90*/  LDC R14, c[0x0][0x140] ;  /* 0x00005000ff0e7b82 */ /* 0x000e220000000800 */
[----:B------:R-:W-:Y:S01]  /*0aa0*/  LOP3.LUT R7, R7, 0x3ffffffc, RZ, 0xc0, !PT ;  /* 0x3ffffffc07077812 */ /* 0x000fe200078ec0ff */
[----:B------:R-:W1:Y:S01]  /*0ab0*/  F2I.U32.TRUNC.NTZ R8, R8 ;  /* 0x0000000800087305 */ /* 0x000e62000020f000 */
[----:B------:R-:W-:Y:S01]  /*0ac0*/  LOP3.LUT P0, RZ, R13, 0x7, RZ, 0xc0, !PT ;  /* 0x000000070dff7812 */ /* 0x000fe2000780c0ff */
[----:B------:R-:W-:Y:S01]  /*0ad0*/  IMAD.IADD R3, R6, 0x1, -R3 ;  /* 0x0000000106037824 */ /* 0x000fe200078e0a03 */
[----:B------:R-:W-:Y:S01]  /*0ae0*/  I2FP.F32.U32 R6, R11 ;  /* 0x0000000b00067245 */ /* 0x000fe20000201000 */
[----:B------:R-:W-:Y:S01]  /*0af0*/  IMAD.IADD R0, R0, 0x1, -R7 ;  /* 0x0000000100007824 */ /* 0x000fe200078e0a07 */
[----:B------:R-:W-:Y:S01]  /*0b00*/  ISETP.NE.AND P3, PT, R12, 0x1, PT ;  /* 0x000000010c00780c */ /* 0x000fe20003f65270 */
[----:B------:R-:W-:Y:S01]  /*0b10*/  NOP ;  /* 0x0000000000007918 */ /* 0x000fe20000000000 */
[----:B------:R-:W-:Y:S01]  /*0b20*/  NOP ;  /* 0x0000000000007918 */ /* 0x000fe20000000000 */
[----:B------:R-:W-:-:S02]  /*0b30*/  IMAD R0, R0, 0x4, R3 ;  /* 0x0000000400007824 */ /* 0x000fc400078e0203 */
[----:B------:R-:W-:Y:S01]  /*0b40*/  FMUL R10, R6, UR4 ;  /* 0x00000004060a7c20 */ /* 0x000fe20008400000 */
[----:B------:R-:W-:Y:S01]  /*0b50*/  ULDC UR4, c[0x0][0x144] ;  /* 0x0000510000047ab9 */ /* 0x000fe20000000800 */
[C---:B------:R-:W-:Y:S01]  /*0b60*/  IMAD.SHL.U32 R7, R0.reuse, 0x4, RZ ;  /* 0x0000000400077824 */ /* 0x040fe200078e00ff */
[----:B------:R-:W-:Y:S01]  /*0b70*/  LEA.HI R3, R0, R0, RZ, 0x1 ;  /* 0x0000000000037211 */ /* 0x000fe200078f08ff */
[----:B-1----:R-:W-:Y:S02]  /*0b80*/  IMAD.MOV R6, RZ, RZ, -R8 ;  /* 0x000000ffff067224 */ /* 0x002fe400078e0a08 */
[----:B------:R-:W1:Y:S01]  /*0b90*/  F2I.U32.TRUNC.NTZ R10, R10 ;  /* 0x0000000a000a7305 */ /* 0x000e62000020f000 */
[----:B------:R-:W-:Y:S01]  /*0ba0*/  LOP3.LUT R3, R3, 0xfffffffe, RZ, 0xc0, !PT ;  /* 0xfffffffe03037812 */ /* 0x000fe200078ec0ff */
[----:B------:R-:W-:Y:S01]  /*0bb0*/  IMAD R6, R6, UR4, R5 ;  /* 0x0000000406067c24 */ /* 0x000fe2000f8e0205 */
[----:B------:R-:W-:-:S03]  /*0bc0*/  ULDC UR4, c[0x0][0x148] ;  /* 0x0000520000047ab9 */ /* 0x000fc60000000800 */
[----:B------:R-:W-:Y:S01]  /*0bd0*/  IMAD.IADD R3, R0, 0x1, -R3 ;  /* 0x0000000100037824 */ /* 0x000fe200078e0a03 */
[----:B0-----:R-:W-:-:S04]  /*0be0*/  ISETP.EQ.U32.AND P1, PT, R14, 0x1, PT ;  /* 0x000000010e00780c */ /* 0x001fc80003f22070 */
[----:B------:R-:W-:Y:S02]  /*0bf0*/  ISETP.NE.AND P4, PT, R3, R6, PT ;  /* 0x000000060300720c */ /* 0x000fe40003f85270 */
[----:B------:R-:W-:Y:S02]  /*0c00*/  SHF.R.S32.HI R3, RZ, 0x1f, R2 ;  /* 0x0000001fff037819 */ /* 0x000fe40000011402 */
[----:B------:R-:W-:Y:S01]  /*0c10*/  LOP3.LUT R6, R0, 0xc, R7, 0x78, !PT ;  /* 0x0000000c00067812 */ /* 0x000fe200078e7807 */
[----:B-1----:R-:W-:Y:S01]  /*0c20*/  IMAD.MOV R8, RZ, RZ, -R10 ;  /* 0x000000ffff087224 */ /* 0x002fe200078e0a0a */
[----:B------:R-:W-:Y:S02]  /*0c30*/  LEA.HI R3, R3, R2, RZ, 0x2 ;  /* 0x0000000203037211 */ /* 0x000fe400078f10ff */
[----:B------:R-:W-:Y:S01]  /*0c40*/  ISETP.LT.U32.AND P0, PT, R6, 0x2, !P0 ;  /* 0x000000020600780c */ /* 0x000fe20004701070 */
[----:B------:R-:W-:Y:S01]  /*0c50*/  IMAD R7, R8, UR4, R11 ;  /* 0x0000000408077c24 */ /* 0x000fe2000f8e020b */
[----:B------:R-:W-:Y:S01]  /*0c60*/  LOP3.LUT R3, R3, 0xfffffffc, RZ, 0xc0, !PT ;  /* 0xfffffffc03037812 */ /* 0x000fe200078ec0ff */
[----:B------:R-:W-:-:S02]  /*0c70*/  IMAD.MOV.U32 R8, RZ, RZ, 0x1 ;  /* 0x00000001ff087424 */ /* 0x000fc400078e00ff */
[----:B------:R-:W-:Y:S02]  /*0c80*/  @P4 LEA.HI R0, R6, R6, RZ, 0x1 ;  /* 0x0000000606004211 */ /* 0x000fe400078f08ff */
[----:B------:R-:W-:Y:S01]  /*0c90*/  IMAD.IADD R17, R2, 0x1, -R3 ;  /* 0x0000000102117824 */ /* 0x000fe200078e0a03 */
[----:B------:R-:W-:Y:S02]  /*0ca0*/  SEL R3, RZ, 0x1, !P0 ;  /* 0x00000001ff037807 */ /* 0x000fe40004000000 */
[----:B------:R-:W-:Y:S02]  /*0cb0*/  @P4 SHF.R.S32.HI R0, RZ, 0x1, R0 ;  /* 0x00000001ff004819 */ /* 0x000fe40000011400 */
[----:B------:R-:W-:Y:S02]  /*0cc0*/  LOP3.LUT P2, RZ, R12, R17, RZ, 0xfc, !PT ;  /* 0x000000110cff7212 */ /* 0x000fe4000784fcff */
[----:B------:R-:W-:Y:S02]  /*0cd0*/  @P4 ISETP.NE.AND P5, PT, R0, R7, PT ;  /* 0x000000070000420c */ /* 0x000fe40003fa5270 */
[----:B------:R-:W-:-:S02]  /*0ce0*/  SEL R7, RZ, 0x1, P2 ;  /* 0x00000001ff077807 */ /* 0x000fc40001000000 */
[----:B------:R-:W-:Y:S02]  /*0cf0*/  @P4 SEL R8, RZ, 0x1, P5 ;  /* 0x00000001ff084807 */ /* 0x000fe40002800000 */
[----:B------:R-:W-:Y:S02]  /*0d00*/  SEL R7, R7, 0x2, P3 ;  /* 0x0000000207077807 */ /* 0x000fe40001800000 */
[----:B------:R-:W-:Y:S01]  /*0d10*/  LOP3.LUT R8, R8, R3, RZ, 0xc0, !PT ;  /* 0x0000000308087212 */ /* 0x000fe200078ec0ff */
[----:B------:R-:W-:Y:S06]  /*0d20*/  @!P1 BRA `(.L_x_4) ;  /* 0x0000000000089947 */ /* 0x000fec0003800000 */
[----:B------:R-:W-:Y:S01]  /*0d30*/  UCGABAR_ARV ;  /* 0x00000000000079c7 */ /* 0x000fe20008000000 */
[----:B------:R-:W-:Y:S05]  /*0d40*/  BRA `(.L_x_5) ;  /* 0x0000000000047947 */ /* 0x000fea0003800000 */
.L_x_4:
[----:B------:R-:W-:Y:S01]  /*0d50*/  NOP ;  /* 0x0000000000007918 */ /* 0x000fe20000000000 */
.L_x_5:
[----:B------:R-:W-:Y:S01]  /*0d60*/  ULDC.64 UR4, c[0x0][0x598] ;  /* 0x0001660000047ab9 */ /* 0x000fe20000000a00 */
[----:B------:R-:W-:Y:S01]  /*0d70*/  ULDC.64 UR12, c[0x0][0x208] ;  /* 0x00008200000c7ab9 */ /* 0x000fe20000000a00 */
[----:B------:R-:W-:-:S04]  /*0d80*/  ISETP.NE.U32.AND P0, PT, RZ, UR4, PT ;  /* 0x00000004ff007c0c */ /* 0x000fc8000bf05070 */
[----:B------:R-:W-:-:S13]  /*0d90*/  ISETP.NE.AND.EX P0, PT, RZ, UR5, PT, P0 ;  /* 0x00000005ff007c0c */ /* 0x000fda000bf05300 */
[----:B------:R-:W-:Y:S05]  /*0da0*/  @!P0 BRA `(.L_x_6) ;  /* 0x00000000001c8947 */ /* 0x000fea0003800000 */
[----:B------:R-:W0:Y:S02]  /*0db0*/  LDC.64 R2, c[0x0][0x598] ;  /* 0x00016600ff027b82 */ /* 0x000e240000000a00 */
[----:B0-----:R-:W2:Y:S02]  /*0dc0*/  LDG.E.64 R2, desc[UR12][R2.64] ;  /* 0x0000000c02027981 */ /* 0x001ea4000c1e1b00 */
[----:B--2---:R-:W-:-:S04]  /*0dd0*/  ISETP.NE.U32.AND P0, PT, R2, RZ, PT ;  /* 0x000000ff0200720c */ /* 0x004fc80003f05070 */
[----:B------:R-:W-:-:S13]  /*0de0*/  ISETP.NE.AND.EX P0, PT, R3, RZ, PT, P0 ;  /* 0x000000ff0300720c */ /* 0x000fda0003f05300 */
[----:B------:R-:W-:Y:S05]  /*0df0*/  @!P0 BRA `(.L_x_6) ;  /* 0x0000000000088947 */ /* 0x000fea0003800000 */
[----:B------:R0:W5:Y:S01]  /*0e00*/  LD.E R0, desc[UR12][R2.64] ;  /* 0x0000000c02007980 */ /* 0x000162000c101900 */
[----:B------:R-:W-:Y:S05]  /*0e10*/  BRA `(.L_x_7) ;  /* 0x0000000000207947 */ /* 0x000fea0003800000 */
.L_x_6:
[----:B------:R-:W-:Y:S02]  /*0e20*/  ULDC.64 UR4, c[0x0][0x588] ;  /* 0x0001620000047ab9 */ /* 0x000fe40000000a00 */
[----:B------:R-:W-:-:S04]  /*0e30*/  ISETP.NE.U32.AND P0, PT, RZ, UR4, PT ;  /* 0x00000004ff007c0c */ /* 0x000fc8000bf05070 */
[----:B------:R-:W-:-:S13]  /*0e40*/  ISETP.NE.AND.EX P0, PT, RZ, UR5, PT, P0 ;  /* 0x00000005ff007c0c */ /* 0x000fda000bf05300 */
[----:B------:R-:W-:Y:S05]  /*0e50*/  @!P0 BRA `(.L_x_8) ;  /* 0x00000000000c8947 */ /* 0x000fea0003800000 */
[----:B------:R-:W0:Y:S02]  /*0e60*/  LDC.64 R2, c[0x0][0x588] ;  /* 0x00016200ff027b82 */ /* 0x000e240000000a00 */
[----:B0-----:R1:W5:Y:S01]  /*0e70*/  LDG.E R0, desc[UR12][R2.64] ;  /* 0x0000000c02007981 */ /* 0x001362000c1e1900 */
[----:B------:R-:W-:Y:S05]  /*0e80*/  BRA `(.L_x_7) ;  /* 0x0000000000047947 */ /* 0x000fea0003800000 */
.L_x_8:
[----:B------:R-:W2:Y:S02]  /*0e90*/  LDC R0, c[0x0][0x580] ;  /* 0x00016000ff007b82 */ /* 0x000ea40000000800 */
.L_x_7:
[----:B------:R-:W-:Y:S02]  /*0ea0*/  ULDC.64 UR4, c[0x0][0x5a0] ;  /* 0x0001680000047ab9 */ /* 0x000fe40000000a00 */
[----:B------:R-:W-:-:S04]  /*0eb0*/  ISETP.NE.U32.AND P0, PT, RZ, UR4, PT ;  /* 0x00000004ff007c0c */ /* 0x000fc8000bf05070 */
[----:B------:R-:W-:-:S13]  /*0ec0*/  ISETP.NE.AND.EX P0, PT, RZ, UR5, PT, P0 ;  /* 0x00000005ff007c0c */ /* 0x000fda000bf05300 */
[----:B------:R-:W-:Y:S05]  /*0ed0*/  @!P0 BRA `(.L_x_9) ;  /* 0x00000000001c8947 */ /* 0x000fea0003800000 */
[----:B01----:R-:W0:Y:S02]  /*0ee0*/  LDC.64 R2, c[0x0][0x5a0] ;  /* 0x00016800ff027b82 */ /* 0x003e240000000a00 */
[----:B0-----:R-:W3:Y:S02]  /*0ef0*/  LDG.E.64 R2, desc[UR12][R2.64] ;  /* 0x0000000c02027981 */ /* 0x001ee4000c1e1b00 */
[----:B---3--:R-:W-:-:S04]  /*0f00*/  ISETP.NE.U32.AND P0, PT, R2, RZ, PT ;  /* 0x000000ff0200720c */ /* 0x008fc80003f05070 */
[----:B------:R-:W-:-:S13]  /*0f10*/  ISETP.NE.AND.EX P0, PT, R3, RZ, PT, P0 ;  /* 0x000000ff0300720c */ /* 0x000fda0003f05300 */
[----:B------:R-:W-:Y:S05]  /*0f20*/  @!P0 BRA `(.L_x_9) ;  /* 0x0000000000088947 */ /* 0x000fea0003800000 */
[----:B------:R0:W5:Y:S01]  /*0f30*/  LD.E R10, desc[UR12][R2.64] ;  /* 0x0000000c020a7980 */ /* 0x000162000c101900 */
[----:B------:R-:W-:Y:S05]  /*0f40*/  BRA `(.L_x_10) ;  /* 0x0000000000207947 */ /* 0x000fea0003800000 */
.L_x_9:
[----:B------:R-:W-:Y:S02]  /*0f50*/  ULDC.64 UR4, c[0x0][0x590] ;  /* 0x0001640000047ab9 */ /* 0x000fe40000000a00 */
[----:B------:R-:W-:-:S04]  /*0f60*/  ISETP.NE.U32.AND P0, PT, RZ, UR4, PT ;  /* 0x00000004ff007c0c */ /* 0x000fc8000bf05070 */
[----:B------:R-:W-:-:S13]  /*0f70*/  ISETP.NE.AND.EX P0, PT, RZ, UR5, PT, P0 ;  /* 0x00000005ff007c0c */ /* 0x000fda000bf05300 */
[----:B------:R-:W-:Y:S05]  /*0f80*/  @!P0 BRA `(.L_x_11) ;  /* 0x00000000000c8947 */ /* 0x000fea0003800000 */
[----:B01----:R-:W0:Y:S02]  /*0f90*/  LDC.64 R2, c[0x0][0x590] ;  /* 0x00016400ff027b82 */ /* 0x003e240000000a00 */
[----:B0-----:R1:W5:Y:S01]  /*0fa0*/  LDG.E R10, desc[UR12][R2.64] ;  /* 0x0000000c020a7981 */ /* 0x001362000c1e1900 */
[----:B------:R-:W-:Y:S05]  /*0fb0*/  BRA `(.L_x_10) ;  /* 0x0000000000047947 */ /* 0x000fea0003800000 */
.L_x_11:
[----:B------:R-:W3:Y:S02]  /*0fc0*/  LDC R10, c[0x0][0x584] ;  /* 0x00016100ff0a7b82 */ /* 0x000ee40000000800 */
.L_x_10:
[----:B------:R-:W4:Y:S08]  /*0fd0*/  LDC R14, c[0x0][0x3c4] ;  /* 0x0000f100ff0e7b82 */ /* 0x000f300000000800 */
[----:B01----:R-:W0:Y:S01]  /*0fe0*/  LDC.64 R2, c[0x0][0x3c8] ;  /* 0x0000f200ff027b82 */ /* 0x003e220000000a00 */
[----:B----4-:R-:W-:-:S05]  /*0ff0*/  VIADD R14, R14, 0x1f ;  /* 0x0000001f0e0e7836 */ /* 0x010fca0000000000 */
[----:B------:R-:W-:-:S04]  /*1000*/  SHF.R.S32.HI R15, RZ, 0x1f, R14 ;  /* 0x0000001fff0f7819 */ /* 0x000fc8000001140e */
[----:B------:R-:W-:-:S04]  /*1010*/  LEA.HI R15, R15, R14, RZ, 0x5 ;  /* 0x0000000e0f0f7211 */ /* 0x000fc800078f28ff */
[----:B------:R-:W-:-:S05]  /*1020*/  SHF.R.S32.HI R15, RZ, 0x5, R15 ;  /* 0x00000005ff0f7819 */ /* 0x000fca000001140f */
[----:B0-----:R-:W-:-:S04]  /*1030*/  IMAD R14, R15, R2, RZ ;  /* 0x000000020f0e7224 */ /* 0x001fc800078e02ff */
[----:B------:R-:W-:Y:S01]  /*1040*/  IMAD R14, R14, R3, RZ ;  /* 0x000000030e0e7224 */ /* 0x000fe200078e02ff */
[----:B------:R-:W-:Y:S06]  /*1050*/  @!P1 BRA `(.L_x_12) ;  /* 0x00000000000c9947 */ /* 0x000fec0003800000 */
[----:B------:R-:W-:Y:S01]  /*1060*/  UCGABAR_WAIT ;  /* 0x0000000000007dc7 */ /* 0x000fe20008000000 */
[----:B------:R-:W-:Y:S01]  /*1070*/  CCTL.IVALL ;  /* 0x00000000ff00798f */ /* 0x000fe20002000000 */
[----:B------:R-:W-:Y:S05]  /*1080*/  BRA `(.L_x_13) ;  /* 0x0000000000047947 */ /* 0x000fea0003800000 */
.L_x_12:
[----:B------:R-:W-:Y:S06]  /*1090*/  BAR.SYNC.DEFER_BLOCKING 0x0 ;  /* 0x0000000000007b1d */ /* 0x000fec0000010000 */
.L_x_13:
[----:B------:R-:W-:-:S13]  /*10a0*/  ISETP.NE.AND P0, PT, R12, RZ, PT ;  /* 0x000000ff0c00720c */ /* 0x000fda0003f05270 */
[----:B------:R-:W-:Y:S05]  /*10b0*/  @!P0 BRA `(.L_x_14) ;  /* 0x0000002c00d48947 */ /* 0x000fea0003800000 */
[----:B------:R-:W-:-:S13]  /*10c0*/  ISETP.NE.AND P0, PT, R12, 0x1, PT ;  /* 0x000000010c00780c */ /* 0x000fda0003f05270 */
[----:B------:R-:W-:Y:S05]  /*10d0*/  @P0 EXIT ;  /* 0x000000000000094d */ /* 0x000fea0003800000 */
[----:B------:R-:W-:Y:S01]  /*10e0*/  ISETP.GE.AND P0, PT, R14, 0x1, PT ;  /* 0x000000010e00780c */ /* 0x000fe20003f06270 */
[----:B------:R-:W-:Y:S01]  /*10f0*/  UMOV UR4, URZ ;  /* 0x0000003f00047c82 */ /* 0x000fe20008000000 */
[----:B------:R-:W-:Y:S02]  /*1100*/  CS2R R54, SRZ ;  /* 0x0000000000367805 */ /* 0x000fe4000001ff00 */
[----:B------:R-:W-:Y:S02]  /*1110*/  CS2R R24, SRZ ;  /* 0x0000000000187805 */ /* 0x000fe4000001ff00 */
[----:B------:R-:W-:Y:S02]  /*1120*/  CS2R R26, SRZ ;  /* 0x00000000001a7805 */ /* 0x000fe4000001ff00 */
[----:B------:R-:W-:Y:S02]  /*1130*/  CS2R R28, SRZ ;  /* 0x00000000001c7805 */ /* 0x000fe4000001ff00 */
[----:B------:R-:W-:-:S02]  /*1140*/  CS2R R30, SRZ ;  /* 0x00000000001e7805 */ /* 0x000fc4000001ff00 */
[----:B------:R-:W-:Y:S02]  /*1150*/  CS2R R32, SRZ ;  /* 0x0000000000207805 */ /* 0x000fe4000001ff00 */
        /* <DEDUP_REMOVED lines=9> */
[----:B------:R-:W-:Y:S01]  /*11f0*/  CS2R R52, SRZ ;  /* 0x0000000000347805 */ /* 0x000fe2000001ff00 */
[----:B------:R-:W-:Y:S06]  /*1200*/  @!P0 BRA `(.L_x_15) ;  /* 0x0000000000648947 */ /* 0x000fec0003800000 */
[----:B------:R-:W-:-:S04]  /*1210*/  LOP3.LUT R9, R7, 0x1, RZ, 0xfc, !PT ;  /* 0x0000000107097812 */ /* 0x000fc800078efcff */
[----:B------:R-:W-:-:S13]  /*1220*/  ISETP.NE.AND P1, PT, R9, 0x3, PT ;  /* 0x000000030900780c */ /* 0x000fda0003f25270 */
[----:B------:R-:W-:Y:S05]  /*1230*/  @!P1 BRA `(.L_x_16) ;  /* 0x0000000000049947 */ /* 0x000fea0003800000 */
[----:B------:R-:W-:Y:S01]  /*1240*/  BPT.TRAP 0x1 ;  /* 0x000000040000795c */ /* 0x000fe20000300000 */
.L_x_16:
[----:B------:R-:W0:Y:S01]  /*1250*/  S2UR UR5, SR_CgaCtaId ;  /* 0x00000000000579c3 */ /* 0x000e220000008800 */
[----:B------:R-:W-:Y:S01]  /*1260*/  SHF.L.U32 R9, RZ, 0x1f, RZ ;  /* 0x0000001fff097819 */ /* 0x000fe200000006ff */
[----:B------:R-:W-:Y:S02]  /*1270*/  UMOV UR4, 0x400 ;  /* 0x0000040000047882 */ /* 0x000fe40000000000 */
[----:B0-----:R-:W-:-:S12]  /*1280*/  ULEA UR4, UR5, UR4, 0x18 ;  /* 0x0000000405047291 */ /* 0x001fd8000f8ec03f */
.L_x_17:
[----:B0-----:R-:W-:-:S04]  /*1290*/  IMAD.U32 R12, RZ, RZ, UR4 ;  /* 0x00000004ff0c7e24 */ /* 0x001fc8000f8e00ff */
[----:B------:R0:W1:Y:S03]  /*12a0*/  SYNCS.PHASECHK.TRANS64.TRYWAIT P1, [R12+URZ+0x38000], R9 ;  /* 0x038000090c0075a7 */ /* 0x000066000802017f */
[----:B-1----:R-:W-:Y:S05]  /*12b0*/  @!P1 NANOSLEEP.SYNCS 0x989680 ;  /* 0x009896800000995d */ /* 0x002fea0003900000 */
[----:B------:R-:W1:Y:S02]  /*12c0*/  @!P1 SYNCS.PHASECHK.TRANS64 P1, [R12+URZ+0x38000], R9 ;  /* 0x038000090c0095a7 */ /* 0x000e64000802007f */
[----:B-1----:R-:W-:Y:S05]  /*12d0*/  @!P1 BRA `(.L_x_17) ;  /* 0xfffffffc00ec9947 */ /* 0x002fea000383ffff */
[----:B------:R-:W-:Y:S01]  /*12e0*/  UIADD3 UR5, UR4, 0x1c000, URZ ;  /* 0x0001c00004057890 */ /* 0x000fe2000fffe03f */
[----:B------:R-:W-:Y:S01]  /*12f0*/  WARPGROUP.ARRIVE ;  /* 0x00000000000079c5 */ /* 0x000fe20000000000 */
[----:B------:R-:W-:Y:S02]  /*1300*/  USHF.R.U32.HI UR4, URZ, 0x4, UR4 ;  /* 0x000000043f047899 */ /* 0x000fe40008011604 */
[----:B------:R-:W-:Y:S02]  /*1310*/  USHF.R.U32.HI UR5, URZ, 0x4, UR5 ;  /* 0x000000043f057899 */ /* 0x000fe40008011605 */
[----:B------:R-:W-:Y:S02]  /*1320*/  ULOP3.LUT UR4, UR4, 0x3fff, URZ, 0xc0, !UPT ;  /* 0x00003fff04047892 */ /* 0x000fe4000f8ec03f */
[----:B------:R-:W-:Y:S02]  /*1330*/  ULOP3.LUT UR5, UR5, 0x3fff, URZ, 0xc0, !UPT ;  /* 0x00003fff05057892 */ /* 0x000fe4000f8ec03f */
[----:B------:R-:W-:-:S02]  /*1340*/  ULOP3.LUT UR4, UR4, 0x10000, URZ, 0xfc, !UPT ;  /* 0x0001000004047892 */ /* 0x000fc4000f8efc3f */
[----:B------:R-:W-:Y:S01]  /*1350*/  ULOP3.LUT UR6, UR5, 0x10000, URZ, 0xfc, !UPT ;  /* 0x0001000005067892 */ /* 0x000fe2000f8efc3f */
[----:B------:R-:W-:Y:S02]  /*1360*/  UMOV UR7, 0xc0000010 ;  /* 0xc000001000077882 */ /* 0x000fe40000000000 */
[----:B------:R-:W-:-:S06]  /*1370*/  UMOV UR5, 0xc0000010 ;  /* 0xc000001000057882 */ /* 0x000fcc0000000000 */
[----:B------:R-:W-:Y:S01]  /*1380*/  QGMMA.64x64x32.F32.E4M3.E4M3 R24, gdesc[UR4], RZ, !UPT, gsb0 ;  /* 0x00e00000041879f3 */ /* 0x000fe2000c0008ff */
[----:B------:R-:W-:-:S05]  /*1390*/  UMOV UR4, 0x1 ;  /* 0x0000000100047882 */ /* 0x000fca0000000000 */
.L_x_15:
[----:B0-----:R-:W-:-:S05]  /*13a0*/  VIMNMX R9, R14, 0x1, PT ;  /* 0x000000010e097848 */ /* 0x001fca0003fe0100 */
[----:B------:R-:W-:-:S05]  /*13b0*/  IMAD.IADD R9, R14, 0x1, -R9 ;  /* 0x000000010e097824 */ /* 0x000fca00078e0a09 */
[----:B------:R-:W-:-:S13]  /*13c0*/  ISETP.GE.AND P1, PT, R9, 0x1, PT ;  /* 0x000000010900780c */ /* 0x000fda0003f26270 */
[----:B------:R-:W-:Y:S05]  /*13d0*/  @!P1 BRA `(.L_x_18) ;  /* 0x0000000000e89947 */ /* 0x000fea0003800000 */
[----:B------:R-:W0:Y:S01]  /*13e0*/  S2UR UR6, SR_CgaCtaId ;  /* 0x00000000000679c3 */ /* 0x000e220000008800 */
[----:B------:R-:W-:Y:S01]  /*13f0*/  IMAD R2, R2, R3, RZ ;  /* 0x0000000302027224 */ /* 0x000fe200078e02ff */
[----:B------:R-:W-:Y:S01]  /*1400*/  UMOV UR5, 0x400 ;  /* 0x0000040000057882 */ /* 0x000fe20000000000 */
[----:B------:R-:W-:Y:S01]  /*1410*/  LOP3.LUT R16, R7, 0x1, RZ, 0xfc, !PT ;  /* 0x0000000107107812 */ /* 0x000fe200078efcff */
[----:B------:R-:W-:Y:S01]  /*1420*/  IMAD.MOV.U32 R14, RZ, RZ, RZ ;  /* 0x000000ffff0e7224 */ /* 0x000fe200078e00ff */
[----:B------:R-:W-:Y:S01]  /*1430*/  UISETP.NE.U32.AND UP0, UPT, UR4, URZ, UPT ;  /* 0x0000003f0400728c */ /* 0x000fe2000bf05070 */
[----:B------:R-:W-:-:S05]  /*1440*/  IMAD R2, R15, R2, RZ ;  /* 0x000000020f027224 */ /* 0x000fca00078e02ff */
[----:B------:R-:W-:-:S04]  /*1450*/  LOP3.LUT R3, RZ, R2, RZ, 0x33, !PT ;  /* 0x00000002ff037212 */ /* 0x000fc800078e33ff */
[----:B------:R-:W-:-:S04]  /*1460*/  VIMNMX R3, R3, -0x2, !PT ;  /* 0xfffffffe03037848 */ /* 0x000fc80007fe0100 */
[----:B------:R-:W-:Y:S01]  /*1470*/  IADD3 R2, R3, 0x2, R2 ;  /* 0x0000000203027810 */ /* 0x000fe20007ffe002 */
[----:B------:R-:W-:Y:S01]  /*1480*/  IMAD.MOV.U32 R3, RZ, RZ, RZ ;  /* 0x000000ffff037224 */ /* 0x000fe200078e00ff */
[----:B0-----:R-:W-:-:S04]  /*1490*/  ULEA UR5, UR6, UR5, 0x18 ;  /* 0x0000000506057291 */ /* 0x001fc8000f8ec03f */
[----:B------:R-:W-:Y:S02]  /*14a0*/  UIADD3 UR7, UR5, 0x1c000, URZ ;  /* 0x0001c00005077890 */ /* 0x000fe4000fffe03f */
[----:B------:R-:W-:Y:S02]  /*14b0*/  USHF.R.U32.HI UR6, URZ, 0x4, UR5 ;  /* 0x000000043f067899 */ /* 0x000fe40008011605 */
[----:B------:R-:W-:Y:S02]  /*14c0*/  USHF.R.U32.HI UR7, URZ, 0x4, UR7 ;  /* 0x000000043f077899 */ /* 0x000fe40008011607 */
[----:B------:R-:W-:Y:S02]  /*14d0*/  ULOP3.LUT UR6, UR6, 0x3fff, URZ, 0xc0, !UPT ;  /* 0x00003fff06067892 */ /* 0x000fe4000f8ec03f */
[----:B------:R-:W-:Y:S02]  /*14e0*/  ULOP3.LUT UR7, UR7, 0x3fff, URZ, 0xc0, !UPT ;  /* 0x00003fff07077892 */ /* 0x000fe4000f8ec03f */
[----:B------:R-:W-:-:S02]  /*14f0*/  ULOP3.LUT UR6, UR6, 0x10000, URZ, 0xfc, !UPT ;  /* 0x0001000006067892 */ /* 0x000fc4000f8efc3f */
[----:B------:R-:W-:-:S12]  /*1500*/  ULOP3.LUT UR7, UR7, 0x10000, URZ, 0xfc, !UPT ;  /* 0x0001000007077892 */ /* 0x000fd8000f8efc3f */
.L_x_23:
[----:B------:R-:W-:-:S13]  /*1510*/  ISETP.NE.AND P2, PT, R16, 0x3, PT ;  /* 0x000000031000780c */ /* 0x000fda0003f45270 */
[----:B------:R-:W-:Y:S05]  /*1520*/  @!P2 BRA `(.L_x_19) ;  /* 0x000000000004a947 */ /* 0x000fea0003800000 */
[----:B------:R-:W-:Y:S01]  /*1530*/  BPT.TRAP 0x1 ;  /* 0x000000040000795c */ /* 0x000fe20000300000 */
.L_x_19:
[----:B------:R-:W-:Y:S01]  /*1540*/  SHF.L.U32 R12, R14, 0x1f, RZ ;  /* 0x0000001f0e0c7819 */ /* 0x000fe200000006ff */
[----:B------:R-:W-:-:S12]  /*1550*/  ULEA UR8, UR4, UR5, 0x3 ;  /* 0x0000000504087291 */ /* 0x000fd8000f8e183f */
.L_x_20:
[----:B0-----:R-:W-:-:S04]  /*1560*/  IMAD.U32 R15, RZ, RZ, UR8 ;  /* 0x00000008ff0f7e24 */ /* 0x001fc8000f8e00ff */
[----:B------:R0:W1:Y:S03]  /*1570*/  SYNCS.PHASECHK.TRANS64.TRYWAIT P1, [R15+URZ+0x38000], R12 ;  /* 0x0380000c0f0075a7 */ /* 0x000066000802017f */
[----:B-1----:R-:W-:Y:S05]  /*1580*/  @!P1 NANOSLEEP.SYNCS 0x989680 ;  /* 0x009896800000995d */ /* 0x002fea0003900000 */
[----:B------:R-:W1:Y:S02]  /*1590*/  @!P1 SYNCS.PHASECHK.TRANS64 P1, [R15+URZ+0x38000], R12 ;  /* 0x0380000c0f0095a7 */ /* 0x000e64000802007f */
[----:B-1----:R-:W-:Y:S05]  /*15a0*/  @!P1 BRA `(.L_x_20) ;  /* 0xfffffffc00ec9947 */ /* 0x002fea000383ffff */
[----:B------:R-:W-:Y:S01]  /*15b0*/  ULEA UR8, UR4, UR6, 0x7 ;  /* 0x0000000604087291 */ /* 0x000fe2000f8e383f */
[----:B------:R-:W-:Y:S01]  /*15c0*/  WARPGROUP.ARRIVE ;  /* 0x00000000000079c5 */ /* 0x000fe20000000000 */
[----:B------:R-:W-:Y:S01]  /*15d0*/  ULEA UR10, UR4, UR7, 0x7 ;  /* 0x00000007040a7291 */ /* 0x000fe2000f8e383f */
[----:B------:R-:W-:Y:S01]  /*15e0*/  UMOV UR9, 0xc0000010 ;  /* 0xc000001000097882 */ /* 0x000fe20000000000 */
[----:B------:R-:W-:-:S07]  /*15f0*/  UMOV UR11, 0xc0000010 ;  /* 0xc0000010000b7882 */ /* 0x000fce0000000000 */
[----:B------:R-:W-:Y:S03]  /*1600*/  QGMMA.64x64x32.F32.E4M3.E4M3 R24, gdesc[UR8], R24, UP0, gsb0 ;  /* 0x00e00000081879f3 */ /* 0x000fe6000b800818 */
[----:B------:R-:W-:Y:S02]  /*1610*/  WARPGROUP.DEPBAR.LE gsb0, 0x1 ;  /* 0x00008000000079c5 */ /* 0x000fe40000010100 */
[----:B------:R-:W-:Y:S05]  /*1620*/  @!P2 BRA `(.L_x_21) ;  /* 0x000000000004a947 */ /* 0x000fea0003800000 */
[----:B------:R-:W-:Y:S01]  /*1630*/  BPT.TRAP 0x1 ;  /* 0x000000040000795c */ /* 0x000fe20000300000 */
.L_x_21:
[----:B------:R-:W-:-:S13]  /*1640*/  ISETP.NE.AND P1, PT, R8, RZ, PT ;  /* 0x000000ff0800720c */ /* 0x000fda0003f25270 */
[----:B0-----:R-:W-:-:S05]  /*1650*/  @P1 LEA R12, R3, UR5, 0x3 ;  /* 0x00000005030c1c11 */ /* 0x001fca000f8e18ff */
[----:B------:R-:W-:-:S05]  /*1660*/  @P1 VIADD R15, R12, 0x381c0 ;  /* 0x000381c00c0f1836 */ /* 0x000fca0000000000 */
[----:B------:R-:W-:-:S04]  /*1670*/  @P1 PRMT R15, R6, 0x654, R15 ;  /* 0x00000654060f1816 */ /* 0x000fc8000000000f */
[----:B------:R0:W-:Y:S01]  /*1680*/  @P1 SYNCS.ARRIVE.TRANS64.RED.A1T0 RZ, [R15+URZ], RZ ;  /* 0x000000ff0fff19a7 */ /* 0x0001e2000810043f */
[----:B------:R-:W-:-:S13]  /*1690*/  ISETP.GT.U32.AND P1, PT, R7, 0x1, PT ;  /* 0x000000010700780c */ /* 0x000fda0003f24070 */
[----:B0-----:R-:W-:Y:S05]  /*16a0*/  @P1 BRA `(.L_x_22) ;  /* 0x0000000000041947 */ /* 0x001fea0003800000 */
[----:B------:R-:W-:Y:S01]  /*16b0*/  BPT.TRAP 0x1 ;  /* 0x000000040000795c */ /* 0x000fe20000300000 */
.L_x_22:
[----:B------:R-:W-:Y:S01]  /*16c0*/  VIADD R2, R2, 0xffffffff ;  /* 0xffffffff02027836 */ /* 0x000fe20000000000 */
[----:B------:R-:W-:Y:S01]  /*16d0*/  UIADD3 UR4, UR4, 0x1, URZ ;  /* 0x0000000104047890 */ /* 0x000fe2000fffe03f */
[----:B------:R-:W-:-:S03]  /*16e0*/  VIADD R3, R3, 0x1 ;  /* 0x0000000103037836 */ /* 0x000fc60000000000 */
[----:B------:R-:W-:Y:S01]  /*16f0*/  ISETP.GT.AND P2, PT, R2, 0x1, PT ;  /* 0x000000010200780c */ /* 0x000fe20003f44270 */
[----:B------:R-:W-:Y:S01]  /*1700*/  UISETP.NE.AND UP0, UPT, UR4, 0x38, UPT ;  /* 0x000000380400788c */ /* 0x000fe2000bf05270 */
[----:B------:R-:W-:-:S03]  /*1710*/  ISETP.NE.AND P1, PT, R3, 0x38, PT ;  /* 0x000000380300780c */ /* 0x000fc60003f25270 */
[----:B------:R-:W-:Y:S01]  /*1720*/  USEL UR8, URZ, 0x1, UP0 ;  /* 0x000000013f087887 */ /* 0x000fe20008000000 */
[----:B------:R-:W-:Y:S01]  /*1730*/  SEL R3, R3, RZ, P1 ;  /* 0x000000ff03037207 */ /* 0x000fe20000800000 */
[----:B------:R-:W-:Y:S02]  /*1740*/  USEL UR4, UR4, URZ, UP0 ;  /* 0x0000003f04047287 */ /* 0x000fe40008000000 */
[----:B------:R-:W-:Y:S02]  /*1750*/  UPLOP3.LUT UP0, UPT, UPT, UPT, UPT, 0x80, 0x0 ;  /* 0x000000000000789c */ /* 0x000fe40003f0f070 */
[----:B------:R-:W-:Y:S02]  /*1760*/  LOP3.LUT R14, R14, UR8, RZ, 0x3c, !PT ;  /* 0x000000080e0e7c12 */ /* 0x000fe4000f8e3cff */
[----:B------:R-:W-:Y:S07]  /*1770*/  @P2 BRA `(.L_x_23) ;  /* 0xfffffffc00642947 */ /* 0x000fee000383ffff */
.L_x_18:
[----:B------:R-:W-:Y:S02]  /*1780*/  WARPGROUP.DEPBAR.LE gsb0, 0x0 ;  /* 0x00008000000079c5 */ /* 0x000fe40000010000 */
[----:B------:R-:W-:Y:S05]  /*1790*/  @!P0 BRA `(.L_x_24) ;  /* 0x0000000000548947 */ /* 0x000fea0003800000 */
[----:B------:R-:W-:-:S04]  /*17a0*/  LOP3.LUT R2, R7, 0x1, RZ, 0xfc, !PT ;  /* 0x0000000107027812 */ /* 0x000fc800078efcff */
[----:B------:R-:W-:-:S13]  /*17b0*/  ISETP.NE.AND P0, PT, R2, 0x3, PT ;  /* 0x000000030200780c */ /* 0x000fda0003f05270 */
[----:B------:R-:W-:Y:S05]  /*17c0*/  @!P0 BRA `(.L_x_25) ;  /* 0x0000000000048947 */ /* 0x000fea0003800000 */
[----:B------:R-:W-:Y:S01]  /*17d0*/  BPT.TRAP 0x1 ;  /* 0x000000040000795c */ /* 0x000fe20000300000 */
.L_x_25:
[----:B------:R-:W-:Y:S01]  /*17e0*/  ISETP.NE.AND P0, PT, R8, RZ, PT ;  /* 0x000000ff0800720c */ /* 0x000fe20003f05270 */
[----:B------:R-:W-:Y:S01]  /*17f0*/  BSSY B0, `(.L_x_26) ;  /* 0x000000d000007945 */ /* 0x000fe20003800000 */
[----:B------:R-:W-:-:S11]  /*1800*/  ISETP.GT.U32.AND P1, PT, R7, 0x1, PT ;  /* 0x000000010700780c */ /* 0x000fd60003f24070 */
[----:B------:R-:W-:Y:S05]  /*1810*/  @!P0 BRA `(.L_x_27) ;  /* 0x0000000000288947 */ /* 0x000fea0003800000 */
[----:B------:R-:W0:Y:S01]  /*1820*/  S2R R8, SR_CgaCtaId ;  /* 0x0000000000087919 */ /* 0x000e220000008800 */
[----:B------:R-:W-:Y:S02]  /*1830*/  SHF.R.U32.HI R2, RZ, 0x3, R9 ;  /* 0x00000003ff027819 */ /* 0x000fe40000011609 */
[----:B------:R-:W-:-:S03]  /*1840*/  MOV R7, 0x400 ;  /* 0x0000040000077802 */ /* 0x000fc60000000f00 */
[----:B------:R-:W-:-:S04]  /*1850*/  IMAD.WIDE.U32 R2, R2, 0x24924925, RZ ;  /* 0x2492492502027825 */ /* 0x000fc800078e00ff */
[----:B------:R-:W-:Y:S01]  /*1860*/  IMAD R2, R3, -0x38, R9 ;  /* 0xffffffc803027824 */ /* 0x000fe200078e0209 */
[----:B0-----:R-:W-:-:S05]  /*1870*/  LEA R7, R8, R7, 0x18 ;  /* 0x0000000708077211 */ /* 0x001fca00078ec0ff */
[----:B------:R-:W-:-:S04]  /*1880*/  IMAD R2, R2, 0x8, R7 ;  /* 0x0000000802027824 */ /* 0x000fc800078e0207 */
[----:B------:R-:W-:-:S05]  /*1890*/  VIADD R3, R2, 0x381c0 ;  /* 0x000381c002037836 */ /* 0x000fca0000000000 */
[----:B------:R-:W-:-:S04]  /*18a0*/  PRMT R3, R6, 0x654, R3 ;  /* 0x0000065406037816 */ /* 0x000fc80000000003 */
[----:B------:R0:W-:Y:S03]  /*18b0*/  SYNCS.ARRIVE.TRANS64.RED.A1T0 RZ, [R3+URZ], RZ ;  /* 0x000000ff03ff79a7 */ /* 0x0001e6000810043f */
.L_x_27:
[----:B------:R-:W-:Y:S05]  /*18c0*/  BSYNC B0 ;  /* 0x0000000000007941 */ /* 0x000fea0003800000 */
.L_x_26:
[----:B------:R-:W-:Y:S05]  /*18d0*/  @P1 BRA `(.L_x_24) ;  /* 0x0000000000041947 */ /* 0x000fea0003800000 */
[----:B------:R-:W-:Y:S01]  /*18e0*/  BPT.TRAP 0x1 ;  /* 0x000000040000795c */ /* 0x000fe20000300000 */
.L_x_24:
[----:B------:R-:W-:Y:S01]  /*18f0*/  IMAD.SHL.U32 R11, R11, 0x40, RZ ;  /* 0x000000400b0b7824 */ /* 0x000fe200078e00ff */
[----:B------:R-:W-:Y:S01]  /*1900*/  ULDC.64 UR4, c[0x0][0x280] ;  /* 0x0000a00000047ab9 */ /* 0x000fe20000000a00 */
[----:B------:R-:W-:Y:S01]  /*1910*/  IMAD.SHL.U32 R15, R5, 0x40, RZ ;  /* 0x00000040050f7824 */ /* 0x000fe200078e00ff */
[----:B------:R-:W-:Y:S02]  /*1920*/  LEA.HI R2, R4, R13, RZ, 0x2 ;  /* 0x0000000d04027211 */ /* 0x000fe400078f10ff */
[----:B------:R-:W-:Y:S02]  /*1930*/  ISETP.GE.AND P0, PT, R11, UR5, PT ;  /* 0x000000050b007c0c */ /* 0x000fe4000bf06270 */
[--C-:B------:R-:W-:Y:S02]  /*1940*/  SHF.R.S32.HI R6, RZ, 0x2, R2.reuse ;  /* 0x00000002ff067819 */ /* 0x100fe40000011402 */
[----:B------:R-:W-:Y:S02]  /*1950*/  ISETP.GE.OR P0, PT, R15, UR4, P0 ;  /* 0x000000040f007c0c */ /* 0x000fe40008706670 */
[----:B0-----:R-:W-:-:S04]  /*1960*/  SHF.R.S32.HI R3, RZ, 0x1f, R2 ;  /* 0x0000001fff037819 */ /* 0x001fc80000011402 */
[----:B------:R-:W-:-:S04]  /*1970*/  LEA.HI R3, R3, R6, RZ, 0x3 ;  /* 0x0000000603037211 */ /* 0x000fc800078f18ff */
[----:B------:R-:W-:-:S03]  /*1980*/  LOP3.LUT R3, R3, 0xfffffff8, RZ, 0xc0, !PT ;  /* 0xfffffff803037812 */ /* 0x000fc600078ec0ff */
[----:B------:R-:W-:Y:S05]  /*1990*/  @P0 EXIT ;  /* 0x000000000000094d */ /* 0x000fea0003800000 */
[----:B------:R-:W0:Y:S01]  /*19a0*/  LDC.64 R8, c[0x0][0x5d0] ;  /* 0x00017400ff087b82 */ /* 0x000e220000000a00 */
[----:B------:R-:W-:Y:S01]  /*19b0*/  IMAD.IADD R6, R6, 0x1, -R3 ;  /* 0x0000000106067824 */ /* 0x000fe200078e0a03 */
[----:B------:R-:W-:Y:S01]  /*19c0*/  LOP3.LUT R2, R2, 0x7ffffffc, RZ, 0xc0, !PT ;  /* 0x7ffffffc02027812 */ /* 0x000fe200078ec0ff */
[----:B------:R-:W-:Y:S01]  /*19d0*/  ULDC.64 UR6, c[0x0][0x5c8] ;  /* 0x0001720000067ab9 */ /* 0x000fe20000000a00 */
[----:B------:R-:W-:Y:S02]  /*19e0*/  LEA.HI R17, R4, R13, RZ, 0x5 ;  /* 0x0000000d04117211 */ /* 0x000fe400078f28ff */
[----:B------:R-:W-:Y:S01]  /*19f0*/  SHF.R.S32.HI R7, RZ, 0x1f, R6 ;  /* 0x0000001fff077819 */ /* 0x000fe20000011406 */
[----:B------:R-:W-:Y:S01]  /*1a00*/  IMAD.IADD R2, R13, 0x1, -R2 ;  /* 0x000000010d027824 */ /* 0x000fe200078e0a02 */
[----:B------:R-:W-:-:S03]  /*1a10*/  SHF.R.S32.HI R17, RZ, 0x5, R17 ;  /* 0x00000005ff117819 */ /* 0x000fc60000011411 */
[----:B------:R-:W-:Y:S02]  /*1a20*/  IMAD.SHL.U32 R14, R2, 0x2, RZ ;  /* 0x00000002020e7824 */ /* 0x000fe400078e00ff */
[----:B------:R-:W-:-:S03]  /*1a30*/  IMAD.WIDE R4, R5, 0x40, R6 ;  /* 0x0000004005047825 */ /* 0x000fc600078e0206 */
[----:B------:R-:W-:Y:S01]  /*1a40*/  SHF.R.S32.HI R12, RZ, 0x1f, R14 ;  /* 0x0000001fff0c7819 */ /* 0x000fe2000001140e */
[----:B------:R-:W-:Y:S01]  /*1a50*/  IMAD R15, R17, -0x10, -R15 ;  /* 0xfffffff0110f7824 */ /* 0x000fe200078e0a0f */
[----:B------:R-:W-:Y:S01]  /*1a60*/  IADD3 R2, P0, R11, R14, RZ ;  /* 0x0000000e0b027210 */ /* 0x000fe20007f1e0ff */
[----:B------:R-:W-:-:S03]  /*1a70*/  IMAD.WIDE R4, R17, 0x10, R4 ;  /* 0x0000001011047825 */ /* 0x000fc600078e0204 */
[----:B------:R-:W-:Y:S01]  /*1a80*/  LEA.HI.X.SX32 R3, R11, R12, 0x1, P0 ;  /* 0x0000000c0b037211 */ /* 0x000fe200000f0eff */
[-C--:B0-----:R-:W-:Y:S01]  /*1a90*/  IMAD R7, R5, R8.reuse, RZ ;  /* 0x0000000805077224 */ /* 0x081fe200078e02ff */
[----:B------:R-:W-:Y:S01]  /*1aa0*/  IADD3 R11, -R14, UR5, -R11 ;  /* 0x000000050e0b7c10 */ /* 0x000fe2000fffe90b */
[----:B------:R-:W-:Y:S01]  /*1ab0*/  IMAD.WIDE.U32 R12, R4, R8, R2 ;  /* 0x00000008040c7225 */ /* 0x000fe200078e0002 */
[----:B------:R-:W-:-:S03]  /*1ac0*/  IADD3 R15, R15, UR4, -R6 ;  /* 0x000000040f0f7c10 */ /* 0x000fc6000fffe806 */
[----:B------:R-:W-:Y:S01]  /*1ad0*/  IMAD R7, R4, R9, R7 ;  /* 0x0000000904077224 */ /* 0x000fe200078e0207 */
[----:B------:R-:W-:Y:S02]  /*1ae0*/  LEA R16, P0, R8, R12, 0x3 ;  /* 0x0000000c08107211 */ /* 0x000fe400078018ff */
[----:B------:R-:W-:Y:S01]  /*1af0*/  IADD3 R12, P1, R12, UR6, RZ ;  /* 0x000000060c0c7c10 */ /* 0x000fe2000ff3e0ff */
[----:B------:R-:W-:-:S05]  /*1b00*/  IMAD.IADD R7, R13, 0x1, R7 ;  /* 0x000000010d077824 */ /* 0x000fca00078e0207 */
[----:B------:R-:W-:Y:S02]  /*1b10*/  LEA.HI.X R9, R8, R7, R9, 0x3, P0 ;  /* 0x0000000708097211 */ /* 0x000fe400000f1c09 */
[----:B---3-5:R-:W-:Y:S02]  /*1b20*/  FSETP.NEU.AND P0, PT, R10, RZ, PT ;  /* 0x000000ff0a00720b */ /* 0x028fe40003f0d000 */
[----:B------:R-:W-:Y:S02]  /*1b30*/  IADD3 R8, P2, R16, UR6, RZ ;  /* 0x0000000610087c10 */ /* 0x000fe4000ff5e0ff */
[----:B------:R-:W-:Y:S02]  /*1b40*/  IADD3.X R13, R7, UR7, RZ, P1, !PT ;  /* 0x00000007070d7c10 */ /* 0x000fe40008ffe4ff */
[----:B------:R-:W-:-:S07]  /*1b50*/  IADD3.X R9, R9, UR7, RZ, P2, !PT ;  /* 0x0000000709097c10 */ /* 0x000fce00097fe4ff */
[----:B------:R-:W-:Y:S05]  /*1b60*/  @!P0 BRA `(.L_x_28) ;  /* 0x0000001800e08947 */ /* 0x000fea0003800000 */
[----:B------:R-:W-:Y:S01]  /*1b70*/  ISETP.GE.AND P0, PT, R11, 0x1, PT ;  /* 0x000000010b00780c */ /* 0x000fe20003f06270 */
[----:B------:R-:W-:Y:S01]  /*1b80*/  ULDC.64 UR4, c[0x0][0x5b0] ;  /* 0x00016c0000047ab9 */ /* 0x000fe20000000a00 */
[----:B------:R-:W-:Y:S01]  /*1b90*/  ULDC.64 UR6, c[0x0][0x5a8] ;  /* 0x00016a0000067ab9 */ /* 0x000fe20000000a00 */
[----:B------:R-:W-:Y:S01]  /*1ba0*/  IMAD R17, R5, UR4, RZ ;  /* 0x0000000405117c24 */ /* 0x000fe2000f8e02ff */
[----:B------:R-:W-:Y:S01]  /*1bb0*/  ISETP.LT.OR P2, PT, R15, 0x1, !P0 ;  /* 0x000000010f00780c */ /* 0x000fe20004741670 */
[C---:B------:R-:W-:Y:S01]  /*1bc0*/  IMAD.WIDE.U32 R6, R4.reuse, UR4, R2 ;  /* 0x0000000404067c25 */ /* 0x040fe2000f8e0002 */
[----:B------:R-:W-:Y:S01]  /*1bd0*/  BSSY B0, `(.L_x_29) ;  /* 0x0000007000007945 */ /* 0x000fe20003800000 */
[----:B------:R-:W-:Y:S02]  /*1be0*/  PRMT R14, RZ, 0x7610, R14 ;  /* 0x00007610ff0e7816 */ /* 0x000fe4000000000e */
[----:B------:R-:W-:Y:S01]  /*1bf0*/  IMAD R17, R4, UR5, R17 ;  /* 0x0000000504117c24 */ /* 0x000fe2000f8e0211 */
[----:B------:R-:W-:-:S04]  /*1c00*/  IADD3 R6, P1, R6, UR6, RZ ;  /* 0x0000000606067c10 */ /* 0x000fc8000ff3e0ff */
[----:B------:R-:W-:-:S03]  /*1c10*/  IADD3.X R7, R7, UR7, R17, P1, !PT ;  /* 0x0000000707077c10 */ /* 0x000fc60008ffe411 */
[----:B------:R-:W-:Y:S06]  /*1c20*/  @P2 BRA `(.L_x_30) ;  /* 0x0000000000042947 */ /* 0x000fec0003800000 */
[----:B------:R0:W5:Y:S02]  /*1c30*/  LDG.E.U8 R14, desc[UR12][R6.64] ;  /* 0x0000000c060e7981 */ /* 0x000164000c1e1100 */
.L_x_30:
[----:B------:R-:W-:Y:S05]  /*1c40*/  BSYNC B0 ;  /* 0x0000000000007941 */ /* 0x000fea0003800000 */
.L_x_29:
[----:B-----5:R-:W-:Y:S01]  /*1c50*/  LOP3.LUT R14, R14, 0xff, RZ, 0xc0, !PT ;  /* 0x000000ff0e0e7812 */ /* 0x020fe200078ec0ff */
[----:B------:R-:W-:Y:S01]  /*1c60*/  BSSY B0, `(.L_x_31) ;  /* 0x000000c000007945 */ /* 0x000fe20003800000 */
[----:B------:R-:W-:Y:S02]  /*1c70*/  ISETP.GE.AND P1, PT, R11, 0x2, PT ;  /* 0x000000020b00780c */ /* 0x000fe40003f26270 */
[----:B------:R-:W-:Y:S02]  /*1c80*/  F2FP.F16.E4M3.UNPACK_B R14, R14 ;  /* 0x0000000eff0e723e */ /* 0x000fe400020006ff */
[----:B------:R-:W-:-:S03]  /*1c90*/  ISETP.LT.OR P3, PT, R15, 0x1, !P1 ;  /* 0x000000010f00780c */ /* 0x000fc60004f61670 */
[----:B------:R-:W-:Y:S01]  /*1ca0*/  HADD2.F32 R17, -RZ, R14.H0_H0 ;  /* 0x2000000eff117230 */ /* 0x000fe20000004100 */
[----:B------:R-:W-:-:S04]  /*1cb0*/  PRMT R14, RZ, 0x7610, R14 ;  /* 0x00007610ff0e7816 */ /* 0x000fc8000000000e */
[----:B------:R-:W-:-:S04]  /*1cc0*/  FMUL R17, R17, R10 ;  /* 0x0000000a11117220 */ /* 0x000fc80000400000 */
[----:B--2---:R-:W-:-:S05]  /*1cd0*/  FFMA R17, R24, R0, R17 ;  /* 0x0000000018117223 */ /* 0x004fca0000000011 */
[----:B------:R-:W-:-:S05]  /*1ce0*/  F2FP.SATFINITE.E4M3.F32.PACK_AB_MERGE_C R17, RZ, R17, RZ ;  /* 0x00000011ff11723e */ /* 0x000fca00048070ff */
[----:B------:R1:W-:Y:S01]  /*1cf0*/  @!P2 STG.E.U8 desc[UR12][R12.64], R17 ;  /* 0x000000110c00a986 */ /* 0x0003e2000c10110c */
[----:B------:R-:W-:Y:S05]  /*1d00*/  @P3 BRA `(.L_x_32) ;  /* 0x0000000000043947 */ /* 0x000fea0003800000 */
[----:B------:R2:W5:Y:S02]  /*1d10*/  LDG.E.U8 R14, desc[UR12][R6.64+0x1] ;  /* 0x0000010c060e7981 */ /* 0x000564000c1e1100 */
.L_x_32:
[----:B------:R-:W-:Y:S05]  /*1d20*/  BSYNC B0 ;  /* 0x0000000000007941 */ /* 0x000fea0003800000 */
.L_x_31:
[----:B-----5:R-:W-:Y:S01]  /*1d30*/  LOP3.LUT R14, R14, 0xff, RZ, 0xc0, !PT ;  /* 0x000000ff0e0e7812 */ /* 0x020fe200078ec0ff */
[----:B------:R-:W-:Y:S01]  /*1d40*/  BSSY B0, `(.L_x_33) ;  /* 0x0000012000007945 */ /* 0x000fe20003800000 */
[----:B-1----:R-:W-:Y:S02]  /*1d50*/  IADD3 R17, P2, R4, 0x8, RZ ;  /* 0x0000000804117810 */ /* 0x002fe40007f5e0ff */
[----:B------:R-:W-:Y:S02]  /*1d60*/  F2FP.F16.E4M3.UNPACK_B R14, R14 ;  /* 0x0000000eff0e723e */ /* 0x000fe400020006ff */
[----:B------:R-:W-:Y:S01]  /*1d70*/  ISETP.LT.OR P0, PT, R15, 0x9, !P0 ;  /* 0x000000090f00780c */ /* 0x000fe20004701670 */
[----:B------:R-:W-:Y:S02]  /*1d80*/  IMAD.X R5, RZ, RZ, R5, P2 ;  /* 0x000000ffff057224 */ /* 0x000fe400010e0605 */
[----:B------:R-:W-:Y:S02]  /*1d90*/  HADD2.F32 R19, -RZ, R14.H0_H0 ;  /* 0x2000000eff137230 */ /* 0x000fe40000004100 */
[----:B------:R-:W-:-:S02]  /*1da0*/  IMAD R14, R5, UR4, RZ ;  /* 0x00000004050e7c24 */ /* 0x000fc4000f8e02ff */
[----:B------:R-:W-:-:S04]  /*1db0*/  IMAD.WIDE.U32 R2, R17, UR4, R2 ;  /* 0x0000000411027c25 */ /* 0x000fc8000f8e0002 */
[----:B------:R-:W-:Y:S01]  /*1dc0*/  FMUL R4, R19, R10 ;  /* 0x0000000a13047220 */ /* 0x000fe20000400000 */
[----:B------:R-:W-:-:S03]  /*1dd0*/  IMAD R17, R17, UR5, R14 ;  /* 0x0000000511117c24 */ /* 0x000fc6000f8e020e */
[----:B------:R-:W-:Y:S01]  /*1de0*/  FFMA R4, R25, R0, R4 ;  /* 0x0000000019047223 */ /* 0x000fe20000000004 */
[----:B------:R-:W-:-:S04]  /*1df0*/  IADD3 R2, P2, R2, UR6, RZ ;  /* 0x0000000602027c10 */ /* 0x000fc8000ff5e0ff */
[----:B------:R-:W-:Y:S02]  /*1e00*/  F2FP.SATFINITE.E4M3.F32.PACK_AB_MERGE_C R5, RZ, R4, RZ ;  /* 0x00000004ff05723e */ /* 0x000fe400048070ff */
[----:B------:R-:W-:Y:S02]  /*1e10*/  IADD3.X R3, R3, UR7, R17, P2, !PT ;  /* 0x0000000703037c10 */ /* 0x000fe400097fe411 */
[----:B------:R-:W-:Y:S01]  /*1e20*/  PRMT R4, RZ, 0x7610, R4 ;  /* 0x00007610ff047816 */ /* 0x000fe20000000004 */
[----:B------:R1:W-:Y:S01]  /*1e30*/  @!P3 STG.E.U8 desc[UR12][R12.64+0x1], R5 ;  /* 0x000001050c00b986 */ /* 0x0003e2000c10110c */
[----:B------:R-:W-:Y:S05]  /*1e40*/  @P0 BRA `(.L_x_34) ;  /* 0x0000000000040947 */ /* 0x000fea0003800000 */
[----:B------:R3:W5:Y:S02]  /*1e50*/  LDG.E.U8 R4, desc[UR12][R2.64] ;  /* 0x0000000c02047981 */ /* 0x000764000c1e1100 */
.L_x_34:
[----:B------:R-:W-:Y:S05]  /*1e60*/  BSYNC B0 ;  /* 0x0000000000007941 */ /* 0x000fea0003800000 */
.L_x_33:
[----:B-----5:R-:W-:Y:S01]  /*1e70*/  LOP3.LUT R4, R4, 0xff, RZ, 0xc0, !PT ;  /* 0x000000ff04047812 */ /* 0x020fe200078ec0ff */
[----:B------:R-:W-:Y:S01]  /*1e80*/  BSSY B0, `(.L_x_35) ;  /* 0x000000b000007945 */ /* 0x000fe20003800000 */
[----:B------:R-:W-:Y:S02]  /*1e90*/  ISETP.LT.OR P1, PT, R15, 0x9, !P1 ;  /* 0x000000090f00780c */ /* 0x000fe40004f21670 */
[----:B------:R-:W-:-:S05]  /*1ea0*/  F2FP.F16.E4M3.UNPACK_B R4, R4 ;  /* 0x00000004ff04723e */ /* 0x000fca00020006ff */
[----:B-1----:R-:W-:Y:S01]  /*1eb0*/  HADD2.F32 R5, -RZ, R4.H0_H0 ;  /* 0x20000004ff057230 */ /* 0x002fe20000004100 */
[----:B------:R-:W-:-:S04]  /*1ec0*/  PRMT R4, RZ, 0x7610, R4 ;  /* 0x00007610ff047816 */ /* 0x000fc80000000004 */
[----:B------:R-:W-:-:S04]  /*1ed0*/  FMUL R5, R5, R10 ;  /* 0x0000000a05057220 */ /* 0x000fc80000400000 */
[----:B------:R-:W-:-:S05]  /*1ee0*/  FFMA R5, R26, R0, R5 ;  /* 0x000000001a057223 */ /* 0x000fca0000000005 */
[----:B------:R-:W-:-:S05]  /*1ef0*/  F2FP.SATFINITE.E4M3.F32.PACK_AB_MERGE_C R5, RZ, R5, RZ ;  /* 0x00000005ff05723e */ /* 0x000fca00048070ff */
[----:B------:R1:W-:Y:S01]  /*1f00*/  @!P0 STG.E.U8 desc[UR12][R8.64], R5 ;  /* 0x0000000508008986 */ /* 0x0003e2000c10110c */
[----:B------:R-:W-:Y:S05]  /*1f10*/  @P1 BRA `(.L_x_36) ;  /* 0x0000000000041947 */ /* 0x000fea0003800000 */
[----:B------:R4:W5:Y:S02]  /*1f20*/  LDG.E.U8 R4, desc[UR12][R2.64+0x1] ;  /* 0x0000010c02047981 */ /* 0x000964000c1e1100 */
.L_x_36:
[----:B------:R-:W-:Y:S05]  /*1f30*/  BSYNC B0 ;  /* 0x0000000000007941 */ /* 0x000fea0003800000 */
.L_x_35:
[----:B-----5:R-:W-:Y:S01]  /*1f40*/  LOP3.LUT R4, R4, 0xff, RZ, 0xc0, !PT ;  /* 0x000000ff04047812 */ /* 0x020fe200078ec0ff */
[----:B------:R-:W-:Y:S01]  /*1f50*/  BSSY B0, `(.L_x_37) ;  /* 0x000000c000007945 */ /* 0x000fe20003800000 */
[----:B------:R-:W-:Y:S02]  /*1f60*/  ISETP.GE.AND P0, PT, R11, 0x9, PT ;  /* 0x000000090b00780c */ /* 0x000fe40003f06270 */
[----:B------:R-:W-:Y:S02]  /*1f70*/  F2FP.F16.E4M3.UNPACK_B R4, R4 ;  /* 0x00000004ff04723e */ /* 0x000fe400020006ff */
[----:B------:R-:W-:-:S03]  /*1f80*/  ISETP.LT.OR P2, PT, R15, 0x1, !P0 ;  /* 0x000000010f00780c */ /* 0x000fc60004741670 */
[----:B-1----:R-:W-:-:S05]  /*1f90*/  HADD2.F32 R5, -RZ, R4.H0_H0 ;  /* 0x20000004ff057230 */ /* 0x002fca0000004100 */
[----:B------:R-:W-:-:S04]  /*1fa0*/  FMUL R4, R5, R10 ;  /* 0x0000000a05047220 */ /* 0x000fc80000400000 */
[----:B------:R-:W-:-:S05]  /*1fb0*/  FFMA R4, R27, R0, R4 ;  /* 0x000000001b047223 */ /* 0x000fca0000000004 */
[----:B------:R-:W-:Y:S02]  /*1fc0*/  F2FP.SATFINITE.E4M3.F32.PACK_AB_MERGE_C R5, RZ, R4, RZ ;  /* 0x00000004ff05723e */ /* 0x000fe400048070ff */
[----:B------:R-:W-:-:S03]  /*1fd0*/  PRMT R4, RZ, 0x7610, R4 ;  /* 0x00007610ff047816 */ /* 0x000fc60000000004 */
[----:B------:R1:W-:Y:S01]  /*1fe0*/  @!P1 STG.E.U8 desc[UR12][R8.64+0x1], R5 ;  /* 0x0000010508009986 */ /* 0x0003e2000c10110c */
[----:B------:R-:W-:Y:S05]  /*1ff0*/  @P2 BRA `(.L_x_38) ;  /* 0x0000000000042947 */ /* 0x000fea0003800000 */
[----:B------:R0:W5:Y:S02]  /*2000*/  LDG.E.U8 R4, desc[UR12][R6.64+0x8] ;  /* 0x0000080c06047981 */ /* 0x000164000c1e1100 */
.L_x_38:
[----:B------:R-:W-:Y:S05]  /*2010*/  BSYNC B0 ;  /* 0x0000000000007941 */ /* 0x000fea0003800000 */
.L_x_37:
[----:B-----5:R-:W-:Y:S01]  /*2020*/  LOP3.LUT R4, R4, 0xff, RZ, 0xc0, !PT ;  /* 0x000000ff04047812 */ /* 0x020fe200078ec0ff */
[----:B------:R-:W-:Y:S01]  /*2030*/  BSSY B0, `(.L_x_39) ;  /* 0x000000c000007945 */ /* 0x000fe20003800000 */
[----:B------:R-:W-:Y:S02]  /*2040*/  ISETP.GE.AND P1, PT, R11, 0xa, PT ;  /* 0x0000000a0b00780c */ /* 0x000fe40003f26270 */
[----:B------:R-:W-:Y:S02]  /*2050*/  F2FP.F16.E4M3.UNPACK_B R4, R4 ;  /* 0x00000004ff04723e */ /* 0x000fe400020006ff */
[----:B------:R-:W-:-:S03]  /*2060*/  ISETP.LT.OR P3, PT, R15, 0x1, !P1 ;  /* 0x000000010f00780c */ /* 0x000fc60004f61670 */
        /* <DEDUP_REMOVED lines=8> */
.L_x_40:
[----:B------:R-:W-:Y:S05]  /*20f0*/  BSYNC B0 ;  /* 0x0000000000007941 */ /* 0x000fea0003800000 */
.L_x_39:
[----:B-----5:R-:W-:Y:S01]  /*2100*/  LOP3.LUT R4, R4, 0xff, RZ, 0xc0, !PT ;  /* 0x000000ff04047812 */ /* 0x020fe200078ec0ff */
[----:B------:R-:W-:Y:S01]  /*2110*/  BSSY B0, `(.L_x_41) ;  /* 0x000000b000007945 */ /* 0x000fe20003800000 */
[----:B------:R-:W-:Y:S02]  /*2120*/  ISETP.LT.OR P0, PT, R15, 0x9, !P0 ;  /* 0x000000090f00780c */ /* 0x000fe40004701670 */
[----:B------:R-:W-:-:S05]  /*2130*/  F2FP.F16.E4M3.UNPACK_B R4, R4 ;  /* 0x00000004ff04723e */ /* 0x000fca00020006ff */
        /* <DEDUP_REMOVED lines=8> */
.L_x_42:
[----:B------:R-:W-:Y:S05]  /*21c0*/  BSYNC B0 ;  /* 0x0000000000007941 */ /* 0x000fea0003800000 */
.L_x_41:
        /* <DEDUP_REMOVED lines=12> */
.L_x_44:
[----:B------:R-:W-:Y:S05]  /*2290*/  BSYNC B0 ;  /* 0x0000000000007941 */ /* 0x000fea0003800000 */
.L_x_43:
        /* <DEDUP_REMOVED lines=13> */
.L_x_46:
[----:B------:R-:W-:Y:S05]  /*2370*/  BSYNC B0 ;  /* 0x0000000000007941 */ /* 0x000fea0003800000 */
.L_x_45:
        /* <DEDUP_REMOVED lines=13> */
.L_x_48:
[----:B------:R-:W-:Y:S05]  /*2450*/  BSYNC B0 ;  /* 0x0000000000007941 */ /* 0x000fea0003800000 */
.L_x_47:
        /* <DEDUP_REMOVED lines=12> */
.L_x_50:
[----:B------:R-:W-:Y:S05]  /*2520*/  BSYNC B0 ;  /* 0x0000000000007941 */ /* 0x000fea0003800000 */
.L_x_49:
        /* <DEDUP_REMOVED lines=12> */
.L_x_52:
[----:B------:R-:W-:Y:S05]  /*25f0*/  BSYNC B0 ;  /* 0x0000000000007941 */ /* 0x000fea0003800000 */
.L_x_51:
        /* <DEDUP_REMOVED lines=13> */
.L_x_54:
[----:B------:R-:W-:Y:S05]  /*26d0*/  BSYNC B0 ;  /* 0x0000000000007941 */ /* 0x000fea0003800000 */
.L_x_53:
        /* <DEDUP_REMOVED lines=13> */
.L_x_56:
[----:B------:R-:W-:Y:S05]  /*27b0*/  BSYNC B0 ;  /* 0x0000000000007941 */ /* 0x000fea0003800000 */
.L_x_55:
        /* <DEDUP_REMOVED lines=12> */
.L_x_58:
[----:B------:R-:W-:Y:S05]  /*2880*/  BSYNC B0 ;  /* 0x0000000000007941 */ /* 0x000fea0003800000 */
.L_x_57:
        /* <DEDUP_REMOVED lines=12> */
.L_x_60:
[----:B------:R-:W-:Y:S05]  /*2950*/  BSYNC B0 ;  /* 0x0000000000007941 */ /* 0x000fea0003800000 */
.L_x_59:
        /* <DEDUP_REMOVED lines=13> */
.L_x_62:
[----:B------:R-:W-:Y:S05]  /*2a30*/  BSYNC B0 ;  /* 0x0000000000007941 */ /* 0x000fea0003800000 */
.L_x_61:
        /* <DEDUP_REMOVED lines=13> */
.L_x_64:
[----:B------:R-:W-:Y:S05]  /*2b10*/  BSYNC B0 ;  /* 0x0000000000007941 */ /* 0x000fea0003800000 */
.L_x_63:
        /* <DEDUP_REMOVED lines=12> */
.L_x_66:
[----:B------:R-:W-:Y:S05]  /*2be0*/  BSYNC B0 ;  /* 0x0000000000007941 */ /* 0x000fea0003800000 */
.L_x_65:
        /* <DEDUP_REMOVED lines=12> */
.L_x_68:
[----:B------:R-:W-:Y:S05]  /*2cb0*/  BSYNC B0 ;  /* 0x0000000000007941 */ /* 0x000fea0003800000 */
.L_x_67:
        /* <DEDUP_REMOVED lines=13> */
.L_x_70:
[----:B------:R-:W-:Y:S05]  /*2d90*/  BSYNC B0 ;  /* 0x0000000000007941 */ /* 0x000fea0003800000 */
.L_x_69:
        /* <DEDUP_REMOVED lines=13> */
.L_x_72:
[----:B------:R-:W-:Y:S05]  /*2e70*/  BSYNC B0 ;  /* 0x0000000000007941 */ /* 0x000fea0003800000 */
.L_x_71:
        /* <DEDUP_REMOVED lines=12> */
.L_x_74:
[----:B------:R-:W-:Y:S05]  /*2f40*/  BSYNC B0 ;  /* 0x0000000000007941 */ /* 0x000fea0003800000 */
.L_x_73:
        /* <DEDUP_REMOVED lines=12> */
.L_x_76:
[----:B------:R-:W-:Y:S05]  /*3010*/  BSYNC B0 ;  /* 0x0000000000007941 */ /* 0x000fea0003800000 */
.L_x_75:
        /* <DEDUP_REMOVED lines=13> */
.L_x_78:
[----:B------:R-:W-:Y:S05]  /*30f0*/  BSYNC B0 ;  /* 0x0000000000007941 */ /* 0x000fea0003800000 */
.L_x_77:
[----:B-----5:R-:W-:Y:S01]  /*3100*/  F2FP.F16.E4M3.UNPACK_B R4, R4 ;  /* 0x00000004ff04723e */ /* 0x020fe200020006ff */
[----:B------:R-:W-:Y:S01]  /*3110*/  BSSY B0, `(.L_x_79) ;  /* 0x000000b000007945 */ /* 0x000fe20003800000 */
[----:B------:R-:W-:-:S03]  /*3120*/  ISETP.GE.AND P1, PT, R11, 0x32, PT ;  /* 0x000000320b00780c */ /* 0x000fc60003f26270 */
[----:B-1----:R-:W-:Y:S01]  /*3130*/  HADD2.F32 R5, -RZ, R4.H0_H0 ;  /* 0x20000004ff057230 */ /* 0x002fe20000004100 */
[----:B------:R-:W-:Y:S02]  /*3140*/  ISETP.LT.OR P3, PT, R15, 0x1, !P1 ;  /* 0x000000010f00780c */ /* 0x000fe40004f61670 */
[----:B------:R-:W-:Y:S02]  /*3150*/  PRMT R4, RZ, 0x7610, R4 ;  /* 0x00007610ff047816 */ /* 0x000fe40000000004 */
[----:B------:R-:W-:-:S04]  /*3160*/  FMUL R5, R5, R10 ;  /* 0x0000000a05057220 */ /* 0x000fc80000400000 */
[----:B------:R-:W-:-:S05]  /*3170*/  FFMA R5, R48, R0, R5 ;  /* 0x0000000030057223 */ /* 0x000fca0000000005 */
[----:B------:R-:W-:-:S05]  /*3180*/  F2FP.SATFINITE.E4M3.F32.PACK_AB_MERGE_C R5, RZ, R5, RZ ;  /* 0x00000005ff05723e */ /* 0x000fca00048070ff */
[----:B------:R1:W-:Y:S01]  /*3190*/  @!P2 STG.E.U8 desc[UR12][R12.64+0x30], R5 ;  /* 0x000030050c00a986 */ /* 0x0003e2000c10110c */
[----:B------:R-:W-:Y:S05]  /*31a0*/  @P3 BRA `(.L_x_80) ;  /* 0x0000000000043947 */ /* 0x000fea0003800000 */
[----:B------:R0:W5:Y:S02]  /*31b0*/  LDG.E.U8 R4, desc[UR12][R6.64+0x31] ;  /* 0x0000310c06047981 */ /* 0x000164000c1e1100 */
.L_x_80:
[----:B------:R-:W-:Y:S05]  /*31c0*/  BSYNC B0 ;  /* 0x0000000000007941 */ /* 0x000fea0003800000 */
.L_x_79:
[----:B-----5:R-:W-:Y:S01]  /*31d0*/  F2FP.F16.E4M3.UNPACK_B R4, R4 ;  /* 0x00000004ff04723e */ /* 0x020fe200020006ff */
[----:B------:R-:W-:Y:S01]  /*31e0*/  BSSY B0, `(.L_x_81) ;  /* 0x000000a000007945 */ /* 0x000fe20003800000 */
        /* <DEDUP_REMOVED lines=9> */
.L_x_82:
[----:B------:R-:W-:Y:S05]  /*3280*/  BSYNC B0 ;  /* 0x0000000000007941 */ /* 0x000fea0003800000 */
.L_x_81:
[----:B-----5:R-:W-:Y:S01]  /*3290*/  F2FP.F16.E4M3.UNPACK_B R4, R4 ;  /* 0x00000004ff04723e */ /* 0x020fe200020006ff */
[----:B------:R-:W-:Y:S01]  /*32a0*/  BSSY B0, `(.L_x_83) ;  /* 0x000000a000007945 */ /* 0x000fe20003800000 */
        /* <DEDUP_REMOVED lines=9> */
.L_x_84:
[----:B------:R-:W-:Y:S05]  /*3340*/  BSYNC B0 ;  /* 0x0000000000007941 */ /* 0x000fea0003800000 */
.L_x_83:
[----:B-----5:R-:W-:Y:S01]  /*3350*/  F2FP.F16.E4M3.UNPACK_B R4, R4 ;  /* 0x00000004ff04723e */ /* 0x020fe200020006ff */
[----:B------:R-:W-:Y:S01]  /*3360*/  BSSY B0, `(.L_x_85) ;  /* 0x000000b000007945 */ /* 0x000fe20003800000 */
[----:B------:R-:W-:-:S03]  /*3370*/  ISETP.GE.AND P0, PT, R11, 0x39, PT ;  /* 0x000000390b00780c */ /* 0x000fc60003f06270 */
[----:B-1----:R-:W-:Y:S01]  /*3380*/  HADD2.F32 R5, -RZ, R4.H0_H0 ;  /* 0x20000004ff057230 */ /* 0x002fe20000004100 */
[----:B------:R-:W-:-:S04]  /*3390*/  ISETP.LT.OR P2, PT, R15, 0x1, !P0 ;  /* 0x000000010f00780c */ /* 0x000fc80004741670 */
[----:B------:R-:W-:-:S04]  /*33a0*/  FMUL R4, R5, R10 ;  /* 0x0000000a05047220 */ /* 0x000fc80000400000 */
[----:B------:R-:W-:-:S05]  /*33b0*/  FFMA R4, R51, R0, R4 ;  /* 0x0000000033047223 */ /* 0x000fca0000000004 */
[----:B------:R-:W-:Y:S02]  /*33c0*/  F2FP.SATFINITE.E4M3.F32.PACK_AB_MERGE_C R5, RZ, R4, RZ ;  /* 0x00000004ff05723e */ /* 0x000fe400048070ff */
[----:B------:R-:W-:-:S03]  /*33d0*/  PRMT R4, RZ, 0x7610, R4 ;  /* 0x00007610ff047816 */ /* 0x000fc60000000004 */
[----:B------:R1:W-:Y:S01]  /*33e0*/  @!P1 STG.E.U8 desc[UR12][R8.64+0x31], R5 ;  /* 0x0000310508009986 */ /* 0x0003e2000c10110c */
[----:B------:R-:W-:Y:S05]  /*33f0*/  @P2 BRA `(.L_x_86) ;  /* 0x0000000000042947 */ /* 0x000fea0003800000 */
[----:B------:R0:W5:Y:S02]  /*3400*/  LDG.E.U8 R4, desc[UR12][R6.64+0x38] ;  /* 0x0000380c06047981 */ /* 0x000164000c1e1100 */
.L_x_86:
[----:B------:R-:W-:Y:S05]  /*3410*/  BSYNC B0 ;  /* 0x0000000000007941 */ /* 0x000fea0003800000 */
.L_x_85:
        /* <DEDUP_REMOVED lines=12> */
.L_x_88:
[----:B------:R-:W-:Y:S05]  /*34e0*/  BSYNC B0 ;  /* 0x0000000000007941 */ /* 0x000fea0003800000 */
.L_x_87:
        /* <DEDUP_REMOVED lines=11> */
.L_x_90:
[----:B------:R-:W-:Y:S05]  /*35a0*/  BSYNC B0 ;  /* 0x0000000000007941 */ /* 0x000fea0003800000 */
.L_x_89:
        /* <DEDUP_REMOVED lines=11> */
.L_x_92:
[----:B------:R-:W-:Y:S05]  /*3660*/  BSYNC B0 ;  /* 0x0000000000007941 */ /* 0x000fea0003800000 */
.L_x_91:
[----:B-----5:R-:W-:-:S05]  /*3670*/  F2FP.F16.E4M3.UNPACK_B R4, R4 ;  /* 0x00000004ff04723e */ /* 0x020fca00020006ff */
[----:B0--34-:R-:W-:-:S05]  /*3680*/  HADD2.F32 R3, -RZ, R4.H0_H0 ;  /* 0x20000004ff037230 */ /* 0x019fca0000004100 */
[----:B------:R-:W-:-:S04]  /*3690*/  FMUL R10, R3, R10 ;  /* 0x0000000a030a7220 */ /* 0x000fc80000400000 */
[----:B------:R-:W-:-:S05]  /*36a0*/  FFMA R10, R55, R0, R10 ;  /* 0x00000000370a7223 */ /* 0x000fca000000000a */
[----:B------:R-:W-:Y:S01]  /*36b0*/  F2FP.SATFINITE.E4M3.F32.PACK_AB_MERGE_C R3, RZ, R10, RZ ;  /* 0x0000000aff03723e */ /* 0x000fe200048070ff */
[----:B------:R-:W-:Y:S06]  /*36c0*/  @P1 EXIT ;  /* 0x000000000000194d */ /* 0x000fec0003800000 */
[----:B------:R-:W-:Y:S01]  /*36d0*/  STG.E.U8 desc[UR12][R8.64+0x39], R3 ;  /* 0x0000390308007986 */ /* 0x000fe2000c10110c */
[----:B------:R-:W-:Y:S05]  /*36e0*/  EXIT ;  /* 0x000000000000794d */ /* 0x000fea0003800000 */
.L_x_28:
[C---:B------:R-:W-:Y:S01]  /*36f0*/  ISETP.GE.AND P1, PT, R11.reuse, 0x1, PT ;  /* 0x000000010b00780c */ /* 0x040fe20003f26270 */
[-C--:B--2---:R-:W-:Y:S01]  /*3700*/  FMUL R24, R24, R0.reuse ;  /* 0x0000000018187220 */ /* 0x084fe20000400000 */
[----:B------:R-:W-:Y:S01]  /*3710*/  ISETP.GE.AND P2, PT, R11, 0x2, PT ;  /* 0x000000020b00780c */ /* 0x000fe20003f46270 */
[-C--:B------:R-:W-:Y:S01]  /*3720*/  FMUL R25, R25, R0.reuse ;  /* 0x0000000019197220 */ /* 0x080fe20000400000 */
[----:B------:R-:W-:Y:S01]  /*3730*/  ISETP.LT.OR P0, PT, R15, 0x1, !P1 ;  /* 0x000000010f00780c */ /* 0x000fe20004f01670 */
[-C--:B------:R-:W-:Y:S01]  /*3740*/  FMUL R27, R27, R0.reuse ;  /* 0x000000001b1b7220 */ /* 0x080fe20000400000 */
[C---:B------:R-:W-:Y:S01]  /*3750*/  ISETP.LT.OR P4, PT, R15.reuse, 0x1, !P2 ;  /* 0x000000010f00780c */ /* 0x040fe20005781670 */
[----:B------:R-:W-:Y:S01]  /*3760*/  FMUL R26, R26, R0 ;  /* 0x000000001a1a7220 */ /* 0x000fe20000400000 */
[----:B------:R-:W-:Y:S01]  /*3770*/  F2FP.SATFINITE.E4M3.F32.PACK_AB_MERGE_C R3, RZ, R24, RZ ;  /* 0x00000018ff03723e */ /* 0x000fe200048070ff */
[-C--:B------:R-:W-:Y:S01]  /*3780*/  FMUL R28, R28, R0.reuse ;  /* 0x000000001c1c7220 */ /* 0x080fe20000400000 */
[----:B------:R-:W-:Y:S01]  /*3790*/  ISETP.LT.OR P3, PT, R15, 0x9, !P2 ;  /* 0x000000090f00780c */ /* 0x000fe20005761670 */
[-C--:B------:R-:W-:Y:S01]  /*37a0*/  FMUL R29, R29, R0.reuse ;  /* 0x000000001d1d7220 */ /* 0x080fe20000400000 */
[----:B------:R-:W-:Y:S01]  /*37b0*/  F2FP.SATFINITE.E4M3.F32.PACK_AB_MERGE_C R25, RZ, R25, RZ ;  /* 0x00000019ff19723e */ /* 0x000fe200048070ff */
[-C--:B------:R-:W-:Y:S01]  /*37c0*/  FMUL R31, R31, R0.reuse ;  /* 0x000000001f1f7220 */ /* 0x080fe20000400000 */
[----:B------:R-:W-:Y:S01]  /*37d0*/  ISETP.LT.OR P1, PT, R15, 0x9, !P1 ;  /* 0x000000090f00780c */ /* 0x000fe20004f21670 */
[-C--:B------:R-:W-:Y:S01]  /*37e0*/  FMUL R30, R30, R0.reuse ;  /* 0x000000001e1e7220 */ /* 0x080fe20000400000 */
[C---:B------:R-:W-:Y:S01]  /*37f0*/  ISETP.GE.AND P2, PT, R11.reuse, 0xa, PT ;  /* 0x0000000a0b00780c */ /* 0x040fe20003f46270 */
[----:B------:R0:W-:Y:S01]  /*3800*/  @!P0 STG.E.U8 desc[UR12][R12.64], R3 ;  /* 0x000000030c008986 */ /* 0x0001e2000c10110c */
[----:B------:R-:W-:Y:S01]  /*3810*/  ISETP.GE.AND P0, PT, R11, 0x9, PT ;  /* 0x000000090b00780c */ /* 0x000fe20003f06270 */
[-C--:B------:R-:W-:Y:S01]  /*3820*/  FMUL R32, R32, R0.reuse ;  /* 0x0000000020207220 */ /* 0x080fe20000400000 */
[----:B------:R-:W-:Y:S01]  /*3830*/  F2FP.SATFINITE.E4M3.F32.PACK_AB_MERGE_C R27, RZ, R27, RZ ;  /* 0x0000001bff1b723e */ /* 0x000fe200048070ff */
[----:B------:R-:W-:Y:S01]  /*3840*/  @!P4 STG.E.U8 desc[UR12][R12.64+0x1], R25 ;  /* 0x000001190c00c986 */ /* 0x000fe2000c10110c */
[----:B------:R-:W-:Y:S01]  /*3850*/  ISETP.LT.OR P5, PT, R15, 0x1, !P0 ;  /* 0x000000010f00780c */ /* 0x000fe200047a1670 */
[-C--:B------:R-:W-:Y:S01]  /*3860*/  FMUL R33, R33, R0.reuse ;  /* 0x0000000021217220 */ /* 0x080fe20000400000 */
[C---:B------:R-:W-:Y:S01]  /*3870*/  ISETP.LT.OR P4, PT, R15.reuse, 0x1, !P2 ;  /* 0x000000010f00780c */ /* 0x040fe20005781670 */
[----:B------:R-:W-:Y:S01]  /*3880*/  @!P3 STG.E.U8 desc[UR12][R8.64+0x1], R27 ;  /* 0x0000011b0800b986 */ /* 0x000fe2000c10110c */
[----:B------:R-:W-:Y:S01]  /*3890*/  ISETP.LT.OR P3, PT, R15, 0x9, !P2 ;  /* 0x000000090f00780c */ /* 0x000fe20005761670 */
[----:B------:R-:W-:Y:S01]  /*38a0*/  FMUL R35, R35, R0 ;  /* 0x0000000023237220 */ /* 0x000fe20000400000 */
[----:B------:R-:W-:Y:S01]  /*38b0*/  F2FP.SATFINITE.E4M3.F32.PACK_AB_MERGE_C R5, RZ, R28, RZ ;  /* 0x0000001cff05723e */ /* 0x000fe200048070ff */
[----:B------:R-:W-:Y:S01]  /*38c0*/  FMUL R34, R34, R0 ;  /* 0x0000000022227220 */ /* 0x000fe20000400000 */
[----:B0-----:R-:W-:Y:S01]  /*38d0*/  F2FP.SATFINITE.E4M3.F32.PACK_AB_MERGE_C R3, RZ, R26, RZ ;  /* 0x0000001aff03723e */ /* 0x001fe200048070ff */
[-C--:B------:R-:W-:Y:S01]  /*38e0*/  FMUL R36, R36, R0.reuse ;  /* 0x0000000024247220 */ /* 0x080fe20000400000 */
[----:B------:R-:W-:Y:S01]  /*38f0*/  F2FP.SATFINITE.E4M3.F32.PACK_AB_MERGE_C R29, RZ, R29, RZ ;  /* 0x0000001dff1d723e */ /* 0x000fe200048070ff */
[-C--:B------:R-:W-:Y:S01]  /*3900*/  FMUL R37, R37, R0.reuse ;  /* 0x0000000025257220 */ /* 0x080fe20000400000 */
[----:B------:R-:W-:Y:S01]  /*3910*/  ISETP.LT.OR P0, PT, R15, 0x9, !P0 ;  /* 0x000000090f00780c */ /* 0x000fe20004701670 */
[----:B------:R0:W-:Y:S01]  /*3920*/  @!P1 STG.E.U8 desc[UR12][R8.64], R3 ;  /* 0x0000000308009986 */ /* 0x0001e2000c10110c */
[----:B------:R-:W-:Y:S01]  /*3930*/  ISETP.GE.AND P1, PT, R11, 0x11, PT ;  /* 0x000000110b00780c */ /* 0x000fe20003f26270 */
[-C--:B------:R-:W-:Y:S01]  /*3940*/  FMUL R39, R39, R0.reuse ;  /* 0x0000000027277220 */ /* 0x080fe20000400000 */
[----:B------:R-:W-:Y:S01]  /*3950*/  ISETP.GE.AND P2, PT, R11, 0x12, PT ;  /* 0x000000120b00780c */ /* 0x000fe20003f46270 */
[----:B------:R1:W-:Y:S01]  /*3960*/  @!P5 STG.E.U8 desc[UR12][R12.64+0x8], R5 ;  /* 0x000008050c00d986 */ /* 0x0003e2000c10110c */
[----:B------:R-:W-:Y:S01]  /*3970*/  F2FP.SATFINITE.E4M3.F32.PACK_AB_MERGE_C R31, RZ, R31, RZ ;  /* 0x0000001fff1f723e */ /* 0x000fe200048070ff */
[-C--:B------:R-:W-:Y:S01]  /*3980*/  FMUL R38, R38, R0.reuse ;  /* 0x0000000026267220 */ /* 0x080fe20000400000 */
[C---:B------:R-:W-:Y:S01]  /*3990*/  ISETP.LT.OR P5, PT, R15.reuse, 0x1, !P1 ;  /* 0x000000010f00780c */ /* 0x040fe20004fa1670 */
[----:B------:R-:W-:Y:S01]  /*39a0*/  @!P4 STG.E.U8 desc[UR12][R12.64+0x9], R29 ;  /* 0x0000091d0c00c986 */ /* 0x000fe2000c10110c */
[----:B------:R-:W-:Y:S01]  /*39b0*/  ISETP.LT.OR P4, PT, R15, 0x1, !P2 ;  /* 0x000000010f00780c */ /* 0x000fe20005781670 */
[----:B------:R-:W-:Y:S01]  /*39c0*/  FMUL R40, R40, R0 ;  /* 0x0000000028287220 */ /* 0x000fe20000400000 */
[----:B------:R-:W-:Y:S01]  /*39d0*/  F2FP.SATFINITE.E4M3.F32.PACK_AB_MERGE_C R33, RZ, R33, RZ ;  /* 0x00000021ff21723e */ /* 0x000fe200048070ff */
[----:B------:R-:W-:Y:S01]  /*39e0*/  @!P3 STG.E.U8 desc[UR12][R8.64+0x9], R31 ;  /* 0x0000091f0800b986 */ /* 0x000fe2000c10110c */
[----:B0-----:R-:W-:Y:S01]  /*39f0*/  F2FP.SATFINITE.E4M3.F32.PACK_AB_MERGE_C R3, RZ, R30, RZ ;  /* 0x0000001eff03723e */ /* 0x001fe200048070ff */
[-C--:B------:R-:W-:Y:S01]  /*3a00*/  FMUL R41, R41, R0.reuse ;  /* 0x0000000029297220 */ /* 0x080fe20000400000 */
[C---:B------:R-:W-:Y:S01]  /*3a10*/  ISETP.LT.OR P3, PT, R15.reuse, 0x9, !P2 ;  /* 0x000000090f00780c */ /* 0x040fe20005761670 */
[----:B------:R-:W-:Y:S01]  /*3a20*/  FMUL R42, R42, R0 ;  /* 0x000000002a2a7220 */ /* 0x000fe20000400000 */
[----:B-1----:R-:W-:Y:S01]  /*3a30*/  F2FP.SATFINITE.E4M3.F32.PACK_AB_MERGE_C R5, RZ, R32, RZ ;  /* 0x00000020ff05723e */ /* 0x002fe200048070ff */
[----:B------:R0:W-:Y:S01]  /*3a40*/  @!P0 STG.E.U8 desc[UR12][R8.64+0x8], R3 ;  /* 0x0000080308008986 */ /* 0x0001e2000c10110c */
        /* <DEDUP_REMOVED lines=9> */
[----:B------:R-:W-:Y:S01]  /*3ae0*/  FMUL R45, R45, R0 ;  /* 0x000000002d2d7220 */ /* 0x000fe20000400000 */
[C---:B------:R-:W-:Y:S01]  /*3af0*/  ISETP.LT.OR P4, PT, R15.reuse, 0x1, !P2 ;  /* 0x000000010f00780c */ /* 0x040fe20005781670 */
[----:B------:R-:W-:Y:S01]  /*3b00*/  @!P3 STG.E.U8 desc[UR12][R8.64+0x11], R35 ;  /* 0x000011230800b986 */ /* 0x000fe2000c10110c */
[----:B0-----:R-:W-:Y:S01]  /*3b10*/  F2FP.SATFINITE.E4M3.F32.PACK_AB_MERGE_C R3, RZ, R34, RZ ;  /* 0x00000022ff03723e */ /* 0x001fe200048070ff */
[-C--:B------:R-:W-:Y:S01]  /*3b20*/  FMUL R46, R46, R0.reuse ;  /* 0x000000002e2e7220 */ /* 0x080fe20000400000 */
[----:B------:R-:W-:Y:S01]  /*3b30*/  ISETP.LT.OR P3, PT, R15, 0x9, !P2 ;  /* 0x000000090f00780c */ /* 0x000fe20005761670 */
[----:B------:R-:W-:Y:S01]  /*3b40*/  FMUL R47, R47, R0 ;  /* 0x000000002f2f7220 */ /* 0x000fe20000400000 */
[----:B-1----:R-:W-:Y:S01]  /*3b50*/  F2FP.SATFINITE.E4M3.F32.PACK_AB_MERGE_C R5, RZ, R36, RZ ;  /* 0x00000024ff05723e */ /* 0x002fe200048070ff */
[----:B------:R0:W-:Y:S01]  /*3b60*/  @!P1 STG.E.U8 desc[UR12][R8.64+0x10], R3 ;  /* 0x0000100308009986 */ /* 0x0001e2000c10110c */
[C---:B------:R-:W-:Y:S01]  /*3b70*/  ISETP.GE.AND P1, PT, R11.reuse, 0x21, PT ;  /* 0x000000210b00780c */ /* 0x040fe20003f26270 */
[-C--:B------:R-:W-:Y:S01]  /*3b80*/  FMUL R48, R48, R0.reuse ;  /* 0x0000000030307220 */ /* 0x080fe20000400000 */
[----:B------:R-:W-:Y:S01]  /*3b90*/  F2FP.SATFINITE.E4M3.F32.PACK_AB_MERGE_C R37, RZ, R37, RZ ;  /* 0x00000025ff25723e */ /* 0x000fe200048070ff */
[----:B------:R1:W-:Y:S01]  /*3ba0*/  @!P5 STG.E.U8 desc[UR12][R12.64+0x18], R5 ;  /* 0x000018050c00d986 */ /* 0x0003e2000c10110c */
[----:B------:R-:W-:Y:S01]  /*3bb0*/  ISETP.GE.AND P2, PT, R11, 0x22, PT ;  /* 0x000000220b00780c */ /* 0x000fe20003f46270 */
[-C--:B------:R-:W-:Y:S01]  /*3bc0*/  FMUL R49, R49, R0.reuse ;  /* 0x0000000031317220 */ /* 0x080fe20000400000 */
[C---:B------:R-:W-:Y:S01]  /*3bd0*/  ISETP.LT.OR P0, PT, R15.reuse, 0x9, !P0 ;  /* 0x000000090f00780c */ /* 0x040fe20004701670 */
[----:B------:R-:W-:Y:S01]  /*3be0*/  @!P4 STG.E.U8 desc[UR12][R12.64+0x19], R37 ;  /* 0x000019250c00c986 */ /* 0x000fe2000c10110c */
[----:B------:R-:W-:Y:S01]  /*3bf0*/  ISETP.LT.OR P6, PT, R15, 0x1, !P1 ;  /* 0x000000010f00780c */ /* 0x000fe20004fc1670 */
[-C--:B------:R-:W-:Y:S01]  /*3c00*/  FMUL R50, R50, R0.reuse ;  /* 0x0000000032327220 */ /* 0x080fe20000400000 */
[----:B------:R-:W-:Y:S01]  /*3c10*/  F2FP.SATFINITE.E4M3.F32.PACK_AB_MERGE_C R39, RZ, R39, RZ ;  /* 0x00000027ff27723e */ /* 0x000fe200048070ff */
[-C--:B------:R-:W-:Y:S01]  /*3c20*/  FMUL R51, R51, R0.reuse ;  /* 0x0000000033337220 */ /* 0x080fe20000400000 */
[----:B------:R-:W-:Y:S01]  /*3c30*/  ISETP.LT.OR P5, PT, R15, 0x1, !P2 ;  /* 0x000000010f00780c */ /* 0x000fe200057a1670 */
[-C--:B------:R-:W-:Y:S01]  /*3c40*/  FMUL R52, R52, R0.reuse ;  /* 0x0000000034347220 */ /* 0x080fe20000400000 */
[----:B------:R-:W-:Y:S01]  /*3c50*/  ISETP.GE.AND P4, PT, R11, 0x29, PT ;  /* 0x000000290b00780c */ /* 0x000fe20003f86270 */
[----:B------:R-:W-:Y:S01]  /*3c60*/  @!P3 STG.E.U8 desc[UR12][R8.64+0x19], R39 ;  /* 0x000019270800b986 */ /* 0x000fe2000c10110c */
[----:B------:R-:W-:Y:S01]  /*3c70*/  ISETP.LT.OR P1, PT, R15, 0x9, !P1 ;  /* 0x000000090f00780c */ /* 0x000fe20004f21670 */
[-C--:B------:R-:W-:Y:S01]  /*3c80*/  FMUL R53, R53, R0.reuse ;  /* 0x0000000035357220 */ /* 0x080fe20000400000 */
[C---:B------:R-:W-:Y:S01]  /*3c90*/  ISETP.LT.OR P2, PT, R15.reuse, 0x9, !P2 ;  /* 0x000000090f00780c */ /* 0x040fe20005741670 */
[-C--:B------:R-:W-:Y:S01]  /*3ca0*/  FMUL R54, R54, R0.reuse ;  /* 0x0000000036367220 */ /* 0x080fe20000400000 */
[----:B------:R-:W-:Y:S01]  /*3cb0*/  ISETP.LT.OR P3, PT, R15, 0x1, !P4 ;  /* 0x000000010f00780c */ /* 0x000fe20006761670 */
[----:B------:R-:W-:Y:S01]  /*3cc0*/  FMUL R0, R55, R0 ;  /* 0x0000000037007220 */ /* 0x000fe20000400000 */
[----:B0-----:R-:W-:-:S02]  /*3cd0*/  F2FP.SATFINITE.E4M3.F32.PACK_AB_MERGE_C R3, RZ, R38, RZ ;  /* 0x00000026ff03723e */ /* 0x001fc400048070ff */
[----:B-1----:R-:W-:Y:S02]  /*3ce0*/  F2FP.SATFINITE.E4M3.F32.PACK_AB_MERGE_C R5, RZ, R40, RZ ;  /* 0x00000028ff05723e */ /* 0x002fe400048070ff */
[----:B------:R-:W-:Y:S01]  /*3cf0*/  F2FP.SATFINITE.E4M3.F32.PACK_AB_MERGE_C R41, RZ, R41, RZ ;  /* 0x00000029ff29723e */ /* 0x000fe200048070ff */
[----:B------:R0:W-:Y:S01]  /*3d00*/  @!P0 STG.E.U8 desc[UR12][R8.64+0x18], R3 ;  /* 0x0000180308008986 */ /* 0x0001e2000c10110c */
[----:B------:R-:W-:Y:S02]  /*3d10*/  F2FP.SATFINITE.E4M3.F32.PACK_AB_MERGE_C R43, RZ, R43, RZ ;  /* 0x0000002bff2b723e */ /* 0x000fe400048070ff */
[----:B------:R-:W-:Y:S01]  /*3d20*/  ISETP.LT.OR P4, PT, R15, 0x9, !P4 ;  /* 0x000000090f00780c */ /* 0x000fe20006781670 */
[----:B------:R1:W-:Y:S01]  /*3d30*/  @!P6 STG.E.U8 desc[UR12][R12.64+0x20], R5 ;  /* 0x000020050c00e986 */ /* 0x0003e2000c10110c */
[----:B------:R-:W-:Y:S02]  /*3d40*/  F2FP.SATFINITE.E4M3.F32.PACK_AB_MERGE_C R45, RZ, R45, RZ ;  /* 0x0000002dff2d723e */ /* 0x000fe400048070ff */
[----:B------:R-:W-:Y:S01]  /*3d50*/  F2FP.SATFINITE.E4M3.F32.PACK_AB_MERGE_C R47, RZ, R47, RZ ;  /* 0x0000002fff2f723e */ /* 0x000fe200048070ff */
[----:B------:R-:W-:Y:S01]  /*3d60*/  @!P5 STG.E.U8 desc[UR12][R12.64+0x21], R41 ;  /* 0x000021290c00d986 */ /* 0x000fe2000c10110c */
[----:B------:R-:W-:-:S02]  /*3d70*/  ISETP.GE.AND P5, PT, R11, 0x2a, PT ;  /* 0x0000002a0b00780c */ /* 0x000fc40003fa6270 */
[----:B------:R-:W-:Y:S01]  /*3d80*/  F2FP.SATFINITE.E4M3.F32.PACK_AB_MERGE_C R49, RZ, R49, RZ ;  /* 0x00000031ff31723e */ /* 0x000fe200048070ff */
[----:B------:R-:W-:Y:S01]  /*3d90*/  @!P2 STG.E.U8 desc[UR12][R8.64+0x21], R43 ;  /* 0x0000212b0800a986 */ /* 0x000fe2000c10110c */
[----:B0-----:R-:W-:Y:S02]  /*3da0*/  F2FP.SATFINITE.E4M3.F32.PACK_AB_MERGE_C R3, RZ, R42, RZ ;  /* 0x0000002aff03723e */ /* 0x001fe400048070ff */
[C---:B------:R-:W-:Y:S02]  /*3db0*/  ISETP.LT.OR P0, PT, R15.reuse, 0x1, !P5 ;  /* 0x000000010f00780c */ /* 0x040fe40006f01670 */
[----:B-1----:R-:W-:Y:S01]  /*3dc0*/  F2FP.SATFINITE.E4M3.F32.PACK_AB_MERGE_C R5, RZ, R44, RZ ;  /* 0x0000002cff05723e */ /* 0x002fe200048070ff */
[----:B------:R0:W-:Y:S01]  /*3dd0*/  @!P1 STG.E.U8 desc[UR12][R8.64+0x20], R3 ;  /* 0x0000200308009986 */ /* 0x0001e2000c10110c */
[----:B------:R-:W-:Y:S02]  /*3de0*/  ISETP.LT.OR P5, PT, R15, 0x9, !P5 ;  /* 0x000000090f00780c */ /* 0x000fe40006fa1670 */
[C---:B------:R-:W-:Y:S01]  /*3df0*/  ISETP.GE.AND P2, PT, R11.reuse, 0x32, PT ;  /* 0x000000320b00780c */ /* 0x040fe20003f46270 */
[----:B------:R1:W-:Y:S01]  /*3e00*/  @!P3 STG.E.U8 desc[UR12][R12.64+0x28], R5 ;  /* 0x000028050c00b986 */ /* 0x0003e2000c10110c */
[----:B------:R-:W-:-:S02]  /*3e10*/  ISETP.GE.AND P3, PT, R11, 0x31, PT ;  /* 0x000000310b00780c */ /* 0x000fc40003f66270 */
[----:B------:R-:W-:Y:S02]  /*3e20*/  ISETP.GE.AND P1, PT, R11, 0x3a, PT ;  /* 0x0000003a0b00780c */ /* 0x000fe40003f26270 */
[----:B------:R-:W-:Y:S01]  /*3e30*/  ISETP.LT.OR P6, PT, R15, 0x1, !P3 ;  /* 0x000000010f00780c */ /* 0x000fe20005fc1670 */
[----:B------:R-:W-:Y:S01]  /*3e40*/  @!P0 STG.E.U8 desc[UR12][R12.64+0x29], R45 ;  /* 0x0000292d0c008986 */ /* 0x000fe2000c10110c */
[----:B------:R-:W-:Y:S02]  /*3e50*/  ISETP.GE.AND P0, PT, R11, 0x39, PT ;  /* 0x000000390b00780c */ /* 0x000fe40003f06270 */
[----:B0-----:R-:W-:Y:S01]  /*3e60*/  F2FP.SATFINITE.E4M3.F32.PACK_AB_MERGE_C R3, RZ, R46, RZ ;  /* 0x0000002eff03723e */ /* 0x001fe200048070ff */
[----:B------:R-:W-:Y:S01]  /*3e70*/  @!P5 STG.E.U8 desc[UR12][R8.64+0x29], R47 ;  /* 0x0000292f0800d986 */ /* 0x000fe2000c10110c */
[C---:B------:R-:W-:Y:S02]  /*3e80*/  ISETP.LT.OR P3, PT, R15.reuse, 0x9, !P3 ;  /* 0x000000090f00780c */ /* 0x040fe40005f61670 */
[----:B-1----:R-:W-:Y:S01]  /*3e90*/  F2FP.SATFINITE.E4M3.F32.PACK_AB_MERGE_C R5, RZ, R48, RZ ;  /* 0x00000030ff05723e */ /* 0x002fe200048070ff */
[----:B------:R0:W-:Y:S01]  /*3ea0*/  @!P4 STG.E.U8 desc[UR12][R8.64+0x28], R3 ;  /* 0x000028030800c986 */ /* 0x0001e2000c10110c */
[----:B------:R-:W-:-:S02]  /*3eb0*/  ISETP.LT.OR P4, PT, R15, 0x1, !P2 ;  /* 0x000000010f00780c */ /* 0x000fc40005781670 */
[C---:B------:R-:W-:Y:S01]  /*3ec0*/  ISETP.LT.OR P2, PT, R15.reuse, 0x9, !P2 ;  /* 0x000000090f00780c */ /* 0x040fe20005741670 */
[----:B------:R1:W-:Y:S01]  /*3ed0*/  @!P6 STG.E.U8 desc[UR12][R12.64+0x30], R5 ;  /* 0x000030050c00e986 */ /* 0x0003e2000c10110c */
[C---:B------:R-:W-:Y:S02]  /*3ee0*/  ISETP.LT.OR P6, PT, R15.reuse, 0x1, !P0 ;  /* 0x000000010f00780c */ /* 0x040fe400047c1670 */
[C---:B------:R-:W-:Y:S02]  /*3ef0*/  ISETP.LT.OR P5, PT, R15.reuse, 0x1, !P1 ;  /* 0x000000010f00780c */ /* 0x040fe40004fa1670 */
[C---:B------:R-:W-:Y:S02]  /*3f00*/  ISETP.LT.OR P0, PT, R15.reuse, 0x9, !P0 ;  /* 0x000000090f00780c */ /* 0x040fe40004701670 */
[----:B------:R-:W-:Y:S02]  /*3f10*/  ISETP.LT.OR P1, PT, R15, 0x9, !P1 ;  /* 0x000000090f00780c */ /* 0x000fe40004f21670 */
[----:B0-----:R-:W-:Y:S01]  /*3f20*/  F2FP.SATFINITE.E4M3.F32.PACK_AB_MERGE_C R3, RZ, R50, RZ ;  /* 0x00000032ff03723e */ /* 0x001fe200048070ff */
[----:B------:R0:W-:Y:S01]  /*3f30*/  @!P4 STG.E.U8 desc[UR12][R12.64+0x31], R49 ;  /* 0x000031310c00c986 */ /* 0x0001e2000c10110c */
[----:B------:R-:W-:-:S02]  /*3f40*/  F2FP.SATFINITE.E4M3.F32.PACK_AB_MERGE_C R51, RZ, R51, RZ ;  /* 0x00000033ff33723e */ /* 0x000fc400048070ff */
[----:B-1----:R-:W-:Y:S01]  /*3f50*/  F2FP.SATFINITE.E4M3.F32.PACK_AB_MERGE_C R5, RZ, R52, RZ ;  /* 0x00000034ff05723e */ /* 0x002fe200048070ff */
[----:B------:R0:W-:Y:S01]  /*3f60*/  @!P3 STG.E.U8 desc[UR12][R8.64+0x30], R3 ;  /* 0x000030030800b986 */ /* 0x0001e2000c10110c */
[----:B------:R-:W-:Y:S02]  /*3f70*/  F2FP.SATFINITE.E4M3.F32.PACK_AB_MERGE_C R53, RZ, R53, RZ ;  /* 0x00000035ff35723e */ /* 0x000fe400048070ff */
[----:B------:R-:W-:Y:S01]  /*3f80*/  F2FP.SATFINITE.E4M3.F32.PACK_AB_MERGE_C R7, RZ, R54, RZ ;  /* 0x00000036ff07723e */ /* 0x000fe200048070ff */
[----:B------:R0:W-:Y:S01]  /*3f90*/  @!P2 STG.E.U8 desc[UR12][R8.64+0x31], R51 ;  /* 0x000031330800a986 */ /* 0x0001e2000c10110c */
[----:B------:R-:W-:-:S03]  /*3fa0*/  F2FP.SATFINITE.E4M3.F32.PACK_AB_MERGE_C R11, RZ, R0, RZ ;  /* 0x00000000ff0b723e */ /* 0x000fc600048070ff */
[----:B------:R0:W-:Y:S04]  /*3fb0*/  @!P6 STG.E.U8 desc[UR12][R12.64+0x38], R5 ;  /* 0x000038050c00e986 */ /* 0x0001e8000c10110c */
[----:B------:R0:W-:Y:S04]  /*3fc0*/  @!P5 STG.E.U8 desc[UR12][R12.64+0x39], R53 ;  /* 0x000039350c00d986 */ /* 0x0001e8000c10110c */
[----:B------:R0:W-:Y:S01]  /*3fd0*/  @!P0 STG.E.U8 desc[UR12][R8.64+0x38], R7 ;  /* 0x0000380708008986 */ /* 0x0001e2000c10110c */
[----:B------:R-:W-:Y:S05]  /*3fe0*/  @P1 EXIT ;  /* 0x000000000000194d */ /* 0x000fea0003800000 */
[----:B------:R-:W-:Y:S01]  /*3ff0*/  STG.E.U8 desc[UR12][R8.64+0x39], R11 ;  /* 0x0000390b08007986 */ /* 0x000fe2000c10110c */
[----:B------:R-:W-:Y:S05]  /*4000*/  EXIT ;  /* 0x000000000000794d */ /* 0x000fea0003800000 */
.L_x_14:
[----:B------:R-:W-:-:S13]  /*4010*/  ISETP.NE.AND P0, PT, R17, RZ, PT ;  /* 0x000000ff1100720c */ /* 0x000fda0003f05270 */
[----:B------:R-:W-:Y:S05]  /*4020*/  @P0 EXIT ;  /* 0x000000000000094d */ /* 0x000fea0003800000 */
[----:B------:R-:W-:-:S13]  /*4030*/  ELECT P0, URZ, PT ;  /* 0x00000000003f782f */ /* 0x000fda0003800000 */
[----:B------:R-:W-:Y:S05]  /*4040*/  @!P0 BRA `(.L_x_93) ;  /* 0x0000000400c08947 */ /* 0x000fea0003800000 */
[----:B------:R-:W-:-:S13]  /*4050*/  ISETP.GE.AND P0, PT, R14, 0x1, PT ;  /* 0x000000010e00780c */ /* 0x000fda0003f06270 */
[----:B------:R-:W-:Y:S05]  /*4060*/  @!P0 BRA `(.L_x_93) ;  /* 0x0000000400b88947 */ /* 0x000fea0003800000 */
[----:B---3-5:R-:W2:Y:S01]  /*4070*/  S2R R10, SR_CgaCtaId ;  /* 0x00000000000a7919 */ /* 0x028ea20000008800 */
[----:B------:R-:W-:Y:S01]  /*4080*/  IMAD.SHL.U32 R23, R5, 0x40, RZ ;  /* 0x0000004005177824 */ /* 0x000fe200078e00ff */
[----:B------:R-:W-:Y:S01]  /*4090*/  ULDC UR4, c[0x0][0x384] ;  /* 0x0000e10000047ab9 */ /* 0x000fe20000000800 */
[----:B------:R-:W-:Y:S01]  /*40a0*/  IMAD R12, R2, R3, RZ ;  /* 0x00000003020c7224 */ /* 0x000fe200078e02ff */
[----:B------:R-:W-:Y:S01]  /*40b0*/  LOP3.LUT P0, RZ, R9, 0x1f, RZ, 0xc0, !PT ;  /* 0x0000001f09ff7812 */ /* 0x000fe2000780c0ff */
[----:B------:R-:W-:Y:S01]  /*40c0*/  IMAD.HI.U32 R2, R23, UR4, RZ ;  /* 0x0000000417027c27 */ /* 0x000fe2000f8e00ff */
[----:B------:R-:W-:Y:S01]  /*40d0*/  ULDC UR5, c[0x0][0x388] ;  /* 0x0000e20000057ab9 */ /* 0x000fe20000000800 */
[C---:B------:R-:W-:Y:S02]  /*40e0*/  ISETP.NE.AND P1, PT, R13.reuse, RZ, PT ;  /* 0x000000ff0d00720c */ /* 0x040fe40003f25270 */
[----:B------:R-:W-:Y:S02]  /*40f0*/  CS2R R8, SRZ ;  /* 0x0000000000087805 */ /* 0x000fe4000001ff00 */
[----:B------:R-:W-:Y:S01]  /*4100*/  ISETP.NE.OR P0, PT, R13, RZ, !P0 ;  /* 0x000000ff0d00720c */ /* 0x000fe20004705670 */
[----:B------:R-:W-:Y:S01]  /*4110*/  IMAD.MOV.U32 R3, RZ, RZ, 0x1 ;  /* 0x00000001ff037424 */ /* 0x000fe200078e00ff */
[----:B------:R-:W-:Y:S01]  /*4120*/  LOP3.LUT R22, R7, 0x2, RZ, 0xfc, !PT ;  /* 0x0000000207167812 */ /* 0x000fe200078efcff */
[----:B------:R-:W-:Y:S01]  /*4130*/  IMAD.MOV.U32 R4, RZ, RZ, RZ ;  /* 0x000000ffff047224 */ /* 0x000fe200078e00ff */
[----:B------:R-:W-:Y:S01]  /*4140*/  SHF.R.U32.HI R2, RZ, UR5, R2 ;  /* 0x00000005ff027c19 */ /* 0x000fe20008011602 */
[----:B------:R-:W-:-:S02]  /*4150*/  IMAD.MOV.U32 R6, RZ, RZ, RZ ;  /* 0x000000ffff067224 */ /* 0x000fc400078e00ff */
[----:B------:R-:W-:Y:S02]  /*4160*/  IMAD R5, R15, R12, 0x1 ;  /* 0x000000010f057424 */ /* 0x000fe400078e020c */
[----:B--2---:R-:W-:-:S05]  /*4170*/  IMAD.SHL.U32 R0, R10, 0x20, RZ ;  /* 0x000000200a007824 */ /* 0x004fca00078e00ff */
[----:B------:R-:W-:-:S05]  /*4180*/  LOP3.LUT R0, R0, 0x20, RZ, 0xc0, !PT ;  /* 0x0000002000007812 */ /* 0x000fca00078ec0ff */
[----:B------:R-:W-:Y:S02]  /*4190*/  IMAD R11, R11, 0x40, R0 ;  /* 0x000000400b0b7824 */ /* 0x000fe400078e0200 */
[----:B------:R-:W-:-:S07]  /*41a0*/  IMAD.SHL.U32 R0, R10, 0x400, RZ ;  /* 0x000004000a007824 */ /* 0x000fce00078e00ff */
.L_x_97:
[----:B------:R-:W0:Y:S01]  /*41b0*/  S2R R13, SR_CgaCtaId ;  /* 0x00000000000d7919 */ /* 0x000e220000008800 */
[----:B------:R-:W-:-:S04]  /*41c0*/  MOV R10, 0x400 ;  /* 0x00000400000a7802 */ /* 0x000fc80000000f00 */
[----:B0-----:R-:W-:Y:S02]  /*41d0*/  LEA R20, R13, R10, 0x18 ;  /* 0x0000000a0d147211 */ /* 0x001fe400078ec0ff */
[----:B------:R-:W-:-:S03]  /*41e0*/  SHF.L.U32 R10, R3, 0x1f, RZ ;  /* 0x0000001f030a7819 */ /* 0x000fc600000006ff */
[----:B------:R-:W-:-:S07]  /*41f0*/  IMAD R21, R4, 0x8, R20 ;  /* 0x0000000804157824 */ /* 0x000fce00078e0214 */
.L_x_94:
[----:B0-----:R0:W1:Y:S02]  /*4200*/  SYNCS.PHASECHK.TRANS64.TRYWAIT P2, [R21+URZ+0x381c0], R10 ;  /* 0x0381c00a150075a7 */ /* 0x001064000804017f */
[----:B-1----:R-:W-:Y:S05]  /*4210*/  @!P2 NANOSLEEP.SYNCS 0x989680 ;  /* 0x009896800000a95d */ /* 0x002fea0003900000 */
[----:B------:R-:W1:Y:S02]  /*4220*/  @!P2 SYNCS.PHASECHK.TRANS64 P2, [R21+URZ+0x381c0], R10 ;  /* 0x0381c00a1500a5a7 */ /* 0x000e64000804007f */
[----:B-1----:R-:W-:Y:S05]  /*4230*/  @!P2 BRA `(.L_x_94) ;  /* 0xfffffffc00f0a947 */ /* 0x002fea000383ffff */
[----:B0-----:R-:W0:Y:S02]  /*4240*/  @!P1 LDC R10, c[0x0][0x500] ;  /* 0x00014000ff0a9b82 */ /* 0x001e240000000800 */
[----:B0-----:R0:W-:Y:S02]  /*4250*/  @!P1 SYNCS.ARRIVE.TRANS64 RZ, [R21+URZ+0x38000], R10 ;  /* 0x0380000a15ff99a7 */ /* 0x0011e4000800003f */
[----:B0-----:R-:W-:-:S04]  /*4260*/  PRMT R10, R22, 0x9910, RZ ;  /* 0x00009910160a7816 */ /* 0x001fc800000000ff */
[----:B------:R-:W-:-:S13]  /*4270*/  ISETP.NE.AND P2, PT, R10, 0x2, PT ;  /* 0x000000020a00780c */ /* 0x000fda0003f45270 */
[----:B------:R-:W-:Y:S05]  /*4280*/  @P2 BRA `(.L_x_95) ;  /* 0x0000000000042947 */ /* 0x000fea0003800000 */
[----:B------:R-:W-:Y:S01]  /*4290*/  BPT.TRAP 0x1 ;  /* 0x000000040000795c */ /* 0x000fe20000300000 */
.L_x_95:
[----:B------:R-:W-:Y:S05]  /*42a0*/  @P0 BRA `(.L_x_96) ;  /* 0x0000000000040947 */ /* 0x000fea0003800000 */
[----:B------:R-:W-:Y:S01]  /*42b0*/  BPT.TRAP 0x1 ;  /* 0x000000040000795c */ /* 0x000fe20000300000 */
.L_x_96:
[----:B------:R-:W0:Y:S01]  /*42c0*/  LDC R12, c[0x0][0x380] ;  /* 0x0000e000ff0c7b82 */ /* 0x000e220000000800 */
[----:B------:R-:W-:Y:S01]  /*42d0*/  R2UR UR4, R2 ;  /* 0x00000000020472ca */ /* 0x000fe200000e0000 */
[----:B------:R-:W-:Y:S01]  /*42e0*/  IMAD.SHL.U32 R13, R4, 0x800, RZ ;  /* 0x00000800040d7824 */ /* 0x000fe200078e00ff */
[----:B------:R-:W-:Y:S01]  /*42f0*/  R2UR UR5, R23 ;  /* 0x00000000170572ca */ /* 0x000fe200000e0000 */
[----:B------:R-:W-:Y:S01]  /*4300*/  ULDC UR20, c[0x0][0x38c] ;  /* 0x0000e30000147ab9 */ /* 0x000fe20000000800 */
[C---:B------:R-:W-:Y:S01]  /*4310*/  R2UR UR9, R20.reuse ;  /* 0x00000000140972ca */ /* 0x040fe200000e0000 */
[----:B------:R-:W-:Y:S01]  /*4320*/  UISETP.NE.AND UP0, UPT, UR20, 0x1, UPT ;  /* 0x000000011400788c */ /* 0x000fe2000bf05270 */
[----:B------:R-:W-:Y:S01]  /*4330*/  IMAD.IADD R20, R20, 0x1, R13 ;  /* 0x0000000114147824 */ /* 0x000fe200078e020d */
[----:B------:R-:W1:Y:S01]  /*4340*/  LDC.64 R16, c[0x0][0x3b8] ;  /* 0x0000ee00ff107b82 */ /* 0x000e620000000a00 */
[C---:B------:R-:W-:Y:S01]  /*4350*/  R2UR UR18, R8.reuse ;  /* 0x00000000081272ca */ /* 0x040fe200000e0000 */
[----:B------:R-:W-:Y:S01]  /*4360*/  VIADD R8, R8, 0x1 ;  /* 0x0000000108087836 */ /* 0x000fe20000000000 */
[----:B------:R-:W-:Y:S01]  /*4370*/  R2UR UR17, R21 ;  /* 0x00000000151172ca */ /* 0x000fe200000e0000 */
[----:B------:R-:W-:Y:S01]  /*4380*/  VIADD R5, R5, 0xffffffff ;  /* 0xffffffff05057836 */ /* 0x000fe20000000000 */
[----:B------:R-:W-:Y:S01]  /*4390*/  ULDC.64 UR24, c[0x0][0x198] ;  /* 0x0000660000187ab9 */ /* 0x000fe20000000a00 */
[----:B------:R-:W-:Y:S01]  /*43a0*/  R2UR UR16, R20 ;  /* 0x00000000141072ca */ /* 0x000fe200000e0000 */
[----:B------:R-:W-:Y:S01]  /*43b0*/  ULDC.64 UR14, c[0x0][0x3b0] ;  /* 0x0000ec00000e7ab9 */ /* 0x000fe20000000a00 */
[----:B------:R-:W1:Y:S01]  /*43c0*/  LDC.64 R18, c[0x0][0x3d8] ;  /* 0x0000f600ff127b82 */ /* 0x000e620000000a00 */
[----:B------:R-:W-:Y:S01]  /*43d0*/  @UP0 ULDC.64 UR10, c[0x0][0x390] ;  /* 0x0000e400000a0ab9 */ /* 0x000fe20000000a00 */
[----:B------:R-:W-:Y:S01]  /*43e0*/  R2UR UR12, R9 ;  /* 0x00000000090c72ca */ /* 0x000fe200000e0000 */
[----:B------:R-:W-:Y:S01]  /*43f0*/  ULDC.64 UR22, c[0x0][0x3d0] ;  /* 0x0000f40000167ab9 */ /* 0x000fe20000000a00 */
[----:B------:R-:W-:Y:S01]  /*4400*/  R2UR UR13, R6 ;  /* 0x00000000060d72ca */ /* 0x000fe200000e0000 */
[----:B------:R-:W-:Y:S01]  /*4410*/  VIADD R4, R4, 0x1 ;  /* 0x0000000104047836 */ /* 0x000fe20000000000 */
[----:B------:R-:W-:Y:S01]  /*4420*/  ISETP.GT.AND P5, PT, R5, 0x1, PT ;  /* 0x000000010500780c */ /* 0x000fe20003fa4270 */
[----:B------:R-:W-:Y:S01]  /*4430*/  USHF.L.U32 UR18, UR18, 0x5, URZ ;  /* 0x0000000512127899 */ /* 0x000fe2000800063f */
[----:B0-----:R-:W-:Y:S01]  /*4440*/  ISETP.NE.AND P2, PT, R12, 0x1, PT ;  /* 0x000000010c00780c */ /* 0x001fe20003f45270 */
[----:B------:R-:W-:Y:S01]  /*4450*/  UIADD3 UR17, UR17, 0x38000, URZ ;  /* 0x0003800011117890 */ /* 0x000fe2000fffe03f */
[C---:B------:R-:W-:Y:S01]  /*4460*/  ISETP.NE.AND P4, PT, R4.reuse, 0x38, PT ;  /* 0x000000380400780c */ /* 0x040fe20003f85270 */
[----:B------:R-:W-:Y:S01]  /*4470*/  UMOV UR26, 0x30000 ;  /* 0x00030000001a7882 */ /* 0x000fe20000000000 */
[----:B------:R-:W-:Y:S01]  /*4480*/  UMOV UR28, 0x0 ;  /* 0x00000000001c7882 */ /* 0x000fe20000000000 */
[----:B------:R-:W-:Y:S01]  /*4490*/  UMOV UR29, 0x10000000 ;  /* 0x10000000001d7882 */ /* 0x000fe20000000000 */
[----:B------:R-:W-:-:S07]  /*44a0*/  SEL R4, R4, RZ, P4 ;  /* 0x000000ff04047207 */ /* 0x000fce0002000000 */
[----:B------:R-:W-:-:S05]  /*44b0*/  @P2 IMAD.U32 R10, RZ, RZ, UR4 ;  /* 0x00000004ff0a2e24 */ /* 0x000fca000f8e00ff */
[----:B------:R-:W-:Y:S02]  /*44c0*/  @P2 R2UR UR5, R10 ;  /* 0x000000000a0522ca */ /* 0x000fe400000e0000 */
[----:B------:R-:W-:Y:S01]  /*44d0*/  LOP3.LUT R10, R13, 0x400, R0, 0xf8, !PT ;  /* 0x000004000d0a7812 */ /* 0x000fe200078ef800 */
[----:B-1----:R-:W-:Y:S01]  /*44e0*/  IMAD R13, R6, R17, R19 ;  /* 0x00000011060d7224 */ /* 0x002fe200078e0213 */
[----:B------:R-:W-:Y:S01]  /*44f0*/  ISETP.NE.AND P2, PT, R8, R15, PT ;  /* 0x0000000f0800720c */ /* 0x000fe20003f45270 */
[----:B------:R-:W0:Y:S01]  /*4500*/  LDC R17, c[0x0][0x3c8] ;  /* 0x0000f200ff117b82 */ /* 0x000e220000000800 */
[----:B------:R-:W-:Y:S01]  /*4510*/  R2UR UR8, R10 ;  /* 0x000000000a0872ca */ /* 0x000fe200000e0000 */
[----:B------:R-:W-:Y:S01]  /*4520*/  IMAD R10, R9, R16, R18 ;  /* 0x00000010090a7224 */ /* 0x000fe200078e0212 */
[----:B------:R-:W-:Y:S02]  /*4530*/  SEL R16, RZ, 0x1, P4 ;  /* 0x00000001ff107807 */ /* 0x000fe40002000000 */
[----:B------:R-:W-:-:S02]  /*4540*/  SEL R8, R8, RZ, P2 ;  /* 0x000000ff08087207 */ /* 0x000fc40001000000 */
[----:B------:R-:W-:Y:S01]  /*4550*/  PRMT R10, R10, 0x40, R13 ;  /* 0x000000400a0a7816 */ /* 0x000fe2000000000d */
[----:B------:R-:W-:Y:S01]  /*4560*/  UIADD3 UR4, -UR5, URZ, URZ ;  /* 0x0000003f05047290 */ /* 0x000fe2000fffe13f */
[----:B------:R-:W-:Y:S01]  /*4570*/  LOP3.LUT R3, R3, R16, RZ, 0x3c, !PT ;  /* 0x0000001003037212 */ /* 0x000fe200078e3cff */
[----:B------:R-:W-:Y:S02]  /*4580*/  UIMAD.WIDE.U32 UR6, UR5, UR10, URZ ;  /* 0x0000000a050672a5 */ /* 0x000fe4000f8e003f */
[----:B------:R-:W-:Y:S01]  /*4590*/  UMOV UR21, UR5 ;  /* 0x0000000500157c82 */ /* 0x000fe20008000000 */
[----:B------:R-:W-:Y:S01]  /*45a0*/  UMOV UR10, UR18 ;  /* 0x00000012000a7c82 */ /* 0x000fe20008000000 */
[----:B------:R-:W-:Y:S01]  /*45b0*/  IMAD R12, R12, UR4, R23 ;  /* 0x000000040c0c7c24 */ /* 0x000fe2000f8e0217 */
[----:B------:R-:W-:Y:S01]  /*45c0*/  @UP0 USHF.R.U32.HI UR21, URZ, UR11, UR7 ;  /* 0x0000000b3f150299 */ /* 0x000fe20008011607 */
[----:B------:R-:W-:Y:S01]  /*45d0*/  R2UR UR11, R11 ;  /* 0x000000000b0b72ca */ /* 0x000fe200000e0000 */
[----:B------:R-:W-:Y:S01]  /*45e0*/  UIADD3 UR4, UP1, UR24, 0xf0, URZ ;  /* 0x000000f018047890 */ /* 0x000fe2000ff3e03f */
[----:B------:R-:W-:Y:S01]  /*45f0*/  R2UR UR7, R10 ;  /* 0x000000000a0772ca */ /* 0x000fe200000e0000 */
[----:B------:R-:W-:Y:S01]  /*4600*/  UIADD3 UR6, -UR21, URZ, URZ ;  /* 0x0000003f15067290 */ /* 0x000fe2000fffe13f */
[----:B------:R-:W-:Y:S01]  /*4610*/  R2UR UR19, R12 ;  /* 0x000000000c1372ca */ /* 0x000fe200000e0000 */
[----:B------:R-:W-:Y:S01]  /*4620*/  VIADD R12, R9, 0x1 ;  /* 0x00000001090c7836 */ /* 0x000fe20000000000 */
[----:B------:R-:W-:Y:S01]  /*4630*/  UIADD3 UR24, UP2, UR24, 0x1f0, URZ ;  /* 0x000001f018187890 */ /* 0x000fe2000ff5e03f */
[----:B------:R-:W-:Y:S01]  /*4640*/  @P2 IMAD.MOV R12, RZ, RZ, R9 ;  /* 0x000000ffff0c2224 */ /* 0x000fe200078e0209 */
[----:B------:R-:W-:Y:S01]  /*4650*/  UIMAD UR20, UR20, UR6, UR5 ;  /* 0x00000006141472a4 */ /* 0x000fe2000f8e0205 */
[----:B------:R-:W-:Y:S01]  /*4660*/  VIADD R10, R6, 0x1 ;  /* 0x00000001060a7836 */ /* 0x000fe20000000000 */
[----:B------:R-:W-:-:S02]  /*4670*/  UIADD3.X UR5, URZ, UR25, URZ, UP1, !UPT ;  /* 0x000000193f057290 */ /* 0x000fc40008ffe43f */
[C---:B0-----:R-:W-:Y:S01]  /*4680*/  ISETP.NE.AND P3, PT, R12.reuse, R17, PT ;  /* 0x000000110c00720c */ /* 0x041fe20003f65270 */
[----:B------:R-:W-:Y:S02]  /*4690*/  UIMAD UR20, UR20, UR15, UR23 ;  /* 0x0000000f141472a4 */ /* 0x000fe4000f8e0217 */
[----:B------:R-:W-:Y:S01]  /*46a0*/  UPRMT UR6, UR7, 0x5410, URZ ;  /* 0x0000541007067896 */ /* 0x000fe2000800003f */
[----:B------:R-:W-:Y:S01]  /*46b0*/  SEL R9, R12, RZ, P3 ;  /* 0x000000ff0c097207 */ /* 0x000fe20001800000 */
[----:B------:R-:W-:Y:S02]  /*46c0*/  UIMAD UR19, UR19, UR14, UR22 ;  /* 0x0000000e131372a4 */ /* 0x000fe4000f8e0216 */
[----:B------:R-:W-:Y:S02]  /*46d0*/  UIADD3 UR8, UR9, 0x1c000, UR8 ;  /* 0x0001c00009087890 */ /* 0x000fe4000fffe008 */
[----:B------:R-:W-:Y:S01]  /*46e0*/  UIADD3.X UR25, URZ, UR25, URZ, UP2, !UPT ;  /* 0x000000193f197290 */ /* 0x000fe200097fe43f */
[----:B------:R-:W-:-:S03]  /*46f0*/  UMOV UR9, UR17 ;  /* 0x0000001100097c82 */ /* 0x000fc60008000000 */
[----:B------:R-:W-:Y:S01]  /*4700*/  @P3 IMAD.MOV R10, RZ, RZ, R6 ;  /* 0x000000ffff0a3224 */ /* 0x000fe200078e0206 */
[----:B------:R0:W-:Y:S03]  /*4710*/  UTMALDG.4D.IM2COL [UR16], [UR4], UR6 ;  /* 0x00000010040073b4 */ /* 0x0001e60008058006 */
[----:B------:R-:W-:Y:S01]  /*4720*/  IMAD.MOV.U32 R6, RZ, RZ, R10 ;  /* 0x000000ffff067224 */ /* 0x000fe200078e000a */
[----:B------:R0:W-:Y:S02]  /*4730*/  UTMALDG.4D.MULTICAST [UR8], [UR24], UR26, desc[UR28] ;  /* 0x00001c08180073b4 */ /* 0x0001e4000801981a */
[----:B0-----:R-:W-:Y:S05]  /*4740*/  @P5 BRA `(.L_x_97) ;  /* 0xfffffff800985947 */ /* 0x001fea000383ffff */
.L_x_93:
[----:B------:R-:W-:Y:S01]  /*4750*/  ISETP.GE.U32.AND P2, PT, R14, 0x38, PT ;  /* 0x000000380e00780c */ /* 0x000fe20003f46070 */
[----:B------:R-:W-:Y:S05]  /*4760*/  WARPSYNC.ALL ;  /* 0x0000000000007948 */ /* 0x000fea0003800000 */
[----:B------:R-:W-:-:S07]  /*4770*/  ELECT P1, URZ, PT ;  /* 0x00000000003f782f */ /* 0x000fce0003820000 */
[----:B------:R-:W-:-:S05]  /*4780*/  @P2 SHF.R.U32.HI R2, RZ, 0x3, R14 ;  /* 0x00000003ff022819 */ /* 0x000fca000001160e */
[----:B------:R-:W-:-:S05]  /*4790*/  @P2 IMAD.WIDE.U32 R2, R2, 0x24924925, RZ ;  /* 0x2492492502022825 */ /* 0x000fca00078e00ff */
[----:B------:R-:W-:-:S04]  /*47a0*/  @P2 LOP3.LUT R2, R3, 0x1, RZ, 0xc0, !PT ;  /* 0x0000000103022812 */ /* 0x000fc800078ec0ff */
[----:B------:R-:W-:Y:S01]  /*47b0*/  @P2 ISETP.NE.U32.AND P0, PT, R2, 0x1, PT ;  /* 0x000000010200280c */ /* 0x000fe20003f05070 */
[----:B------:R-:W-:-:S12]  /*47c0*/  @!P1 EXIT ;  /* 0x000000000000994d */ /* 0x000fd80003800000 */
[----:B------:R-:W-:Y:S01]  /*47d0*/  LOP3.LUT R7, R7, 0x2, RZ, 0xfc, !PT ;  /* 0x0000000207077812 */ /* 0x000fe200078efcff */
[----:B------:R-:W-:Y:S01]  /*47e0*/  IMAD.MOV.U32 R4, RZ, RZ, 0x1 ;  /* 0x00000001ff047424 */ /* 0x000fe200078e00ff */
[----:B------:R-:W-:Y:S02]  /*47f0*/  @P2 ISETP.NE.U32.AND.EX P0, PT, RZ, RZ, PT, P0 ;  /* 0x000000ffff00220c */ /* 0x000fe40003f05100 */
[----:B------:R-:W-:Y:S02]  /*4800*/  ISETP.NE.AND P1, PT, R7, 0x3, PT ;  /* 0x000000030700780c */ /* 0x000fe40003f25270 */
[----:B------:R-:W-:-:S11]  /*4810*/  @P2 SEL R4, RZ, 0x1, !P0 ;  /* 0x00000001ff042807 */ /* 0x000fd60004000000 */
[----:B------:R-:W-:Y:S05]  /*4820*/  @!P1 BRA `(.L_x_98) ;  /* 0x0000000000049947 */ /* 0x000fea0003800000 */
[----:B------:R-:W-:Y:S01]  /*4830*/  BPT.TRAP 0x1 ;  /* 0x000000040000795c */ /* 0x000fe20000300000 */
.L_x_98:
[----:B------:R-:W0:Y:S01]  /*4840*/  S2R R5, SR_CgaCtaId ;  /* 0x0000000000057919 */ /* 0x000e220000008800 */
[----:B------:R-:W-:Y:S02]  /*4850*/  SHF.R.U32.HI R2, RZ, 0x3, R14 ;  /* 0x00000003ff027819 */ /* 0x000fe4000001160e */
[----:B--2--5:R-:W-:-:S03]  /*4860*/  MOV R0, 0x400 ;  /* 0x0000040000007802 */ /* 0x024fc60000000f00 */
[----:B------:R-:W-:-:S04]  /*4870*/  IMAD.WIDE.U32 R2, R2, 0x24924925, RZ ;  /* 0x2492492502027825 */ /* 0x000fc800078e00ff */
[----:B------:R-:W-:Y:S01]  /*4880*/  IMAD R3, R3, -0x38, R14 ;  /* 0xffffffc803037824 */ /* 0x000fe200078e020e */
[----:B0-----:R-:W-:Y:S02]  /*4890*/  LEA R0, R5, R0, 0x18 ;  /* 0x0000000005007211 */ /* 0x001fe400078ec0ff */
[----:B------:R-:W-:-:S03]  /*48a0*/  SHF.L.U32 R5, R4, 0x1f, RZ ;  /* 0x0000001f04057819 */ /* 0x000fc600000006ff */
[----:B------:R-:W-:-:S04]  /*48b0*/  VIADD R0, R0, 0x381c0 ;  /* 0x000381c000007836 */ /* 0x000fc80000000000 */
[----:B------:R-:W-:-:S07]  /*48c0*/  IMAD R2, R3, 0x8, R0 ;  /* 0x0000000803027824 */ /* 0x000fce00078e0200 */
.L_x_99:
[----:B0-----:R0:W1:Y:S02]  /*48d0*/  SYNCS.PHASECHK.TRANS64.TRYWAIT P0, [R2+URZ], R5 ;  /* 0x00000005020075a7 */ /* 0x001064000800017f */
[----:B-1----:R-:W-:Y:S05]  /*48e0*/  @!P0 NANOSLEEP.SYNCS 0x989680 ;  /* 0x009896800000895d */ /* 0x002fea0003900000 */
[----:B------:R-:W1:Y:S02]  /*48f0*/  @!P0 SYNCS.PHASECHK.TRANS64 P0, [R2+URZ], R5 ;  /* 0x00000005020085a7 */ /* 0x000e64000800007f */
[----:B-1----:R-:W-:Y:S05]  /*4900*/  @!P0 BRA `(.L_x_99) ;  /* 0xfffffffc00f08947 */ /* 0x002fea000383ffff */
[----:B------:R-:W-:-:S05]  /*4910*/  VIADD R3, R3, 0x1 ;  /* 0x0000000103037836 */ /* 0x000fca0000000000 */
[----:B------:R-:W-:-:S04]  /*4920*/  ISETP.NE.AND P0, PT, R3, 0x38, PT ;  /* 0x000000380300780c */ /* 0x000fc80003f05270 */
[----:B0-----:R-:W-:Y:S02]  /*4930*/  SEL R5, RZ, 0x1, P0 ;  /* 0x00000001ff057807 */ /* 0x001fe40000000000 */
[----:B------:R-:W-:Y:S02]  /*4940*/  SEL R3, R3, RZ, P0 ;  /* 0x000000ff03037207 */ /* 0x000fe40000000000 */
[----:B------:R-:W-:-:S03]  /*4950*/  LOP3.LUT R7, R4, R5, RZ, 0x3c, !PT ;  /* 0x0000000504077212 */ /* 0x000fc600078e3cff */
[----:B------:R-:W-:Y:S01]  /*4960*/  IMAD R2, R3, 0x8, R0 ;  /* 0x0000000803027824 */ /* 0x000fe200078e0200 */
[----:B------:R-:W-:-:S07]  /*4970*/  SHF.L.U32 R5, R7, 0x1f, RZ ;  /* 0x0000001f07057819 */ /* 0x000fce00000006ff */
.L_x_100:
        /* <DEDUP_REMOVED lines=11> */
.L_x_101:
        /* <DEDUP_REMOVED lines=11> */
.L_x_102:
        /* <DEDUP_REMOVED lines=11> */
.L_x_103:
        /* <DEDUP_REMOVED lines=11> */
.L_x_104:
        /* <DEDUP_REMOVED lines=11> */
.L_x_105:
        /* <DEDUP_REMOVED lines=11> */
.L_x_106:
        /* <DEDUP_REMOVED lines=11> */
.L_x_107:
        /* <DEDUP_REMOVED lines=11> */
.L_x_108:
        /* <DEDUP_REMOVED lines=11> */
.L_x_109:
        /* <DEDUP_REMOVED lines=11> */
.L_x_110:
        /* <DEDUP_REMOVED lines=11> */
.L_x_111:
        /* <DEDUP_REMOVED lines=11> */
.L_x_112:
        /* <DEDUP_REMOVED lines=11> */
.L_x_113:
        /* <DEDUP_REMOVED lines=11> */
.L_x_114:
        /* <DEDUP_REMOVED lines=11> */
.L_x_115:
        /* <DEDUP_REMOVED lines=11> */
.L_x_116:
        /* <DEDUP_REMOVED lines=11> */
.L_x_117:
        /* <DEDUP_REMOVED lines=11> */
.L_x_118:
        /* <DEDUP_REMOVED lines=11> */
.L_x_119:
        /* <DEDUP_REMOVED lines=11> */
.L_x_120:
        /* <DEDUP_REMOVED lines=11> */
.L_x_121:
        /* <DEDUP_REMOVED lines=11> */
.L_x_122:
        /* <DEDUP_REMOVED lines=11> */
.L_x_123:
        /* <DEDUP_REMOVED lines=11> */
.L_x_124:
        /* <DEDUP_REMOVED lines=11> */
.L_x_125:
        /* <DEDUP_REMOVED lines=11> */
.L_x_126:
        /* <DEDUP_REMOVED lines=11> */
.L_x_127:
        /* <DEDUP_REMOVED lines=11> */
.L_x_128:
        /* <DEDUP_REMOVED lines=11> */
.L_x_129:
        /* <DEDUP_REMOVED lines=11> */
.L_x_130:
        /* <DEDUP_REMOVED lines=11> */
.L_x_131:
        /* <DEDUP_REMOVED lines=11> */
.L_x_132:
        /* <DEDUP_REMOVED lines=11> */
.L_x_133:
        /* <DEDUP_REMOVED lines=11> */
.L_x_134:
        /* <DEDUP_REMOVED lines=11> */
.L_x_135:
        /* <DEDUP_REMOVED lines=11> */
.L_x_136:
        /* <DEDUP_REMOVED lines=11> */
.L_x_137:
        /* <DEDUP_REMOVED lines=11> */
.L_x_138:
        /* <DEDUP_REMOVED lines=11> */
.L_x_139:
        /* <DEDUP_REMOVED lines=11> */
.L_x_140:
        /* <DEDUP_REMOVED lines=11> */
.L_x_141:
        /* <DEDUP_REMOVED lines=11> */
.L_x_142:
        /* <DEDUP_REMOVED lines=11> */
.L_x_143:
        /* <DEDUP_REMOVED lines=11> */
.L_x_144:
        /* <DEDUP_REMOVED lines=11> */
.L_x_145:
        /* <DEDUP_REMOVED lines=11> */
.L_x_146:
        /* <DEDUP_REMOVED lines=11> */
.L_x_147:
        /* <DEDUP_REMOVED lines=11> */
.L_x_148:
        /* <DEDUP_REMOVED lines=11> */
.L_x_149:
        /* <DEDUP_REMOVED lines=11> */
.L_x_150:
        /* <DEDUP_REMOVED lines=11> */
.L_x_151:
        /* <DEDUP_REMOVED lines=11> */
.L_x_152:
        /* <DEDUP_REMOVED lines=11> */
.L_x_153:
        /* <DEDUP_REMOVED lines=11> */
.L_x_154:
[----:B0-----:R0:W1:Y:S02]  /*6ea0*/  SYNCS.PHASECHK.TRANS64.TRYWAIT P0, [R3+URZ], R0 ;  /* 0x00000000030075a7 */ /* 0x001064000800017f */
[----:B-1----:R-:W-:Y:S05]  /*6eb0*/  @!P0 NANOSLEEP.SYNCS 0x989680 ;  /* 0x009896800000895d */ /* 0x002fea0003900000 */
[----:B------:R-:W1:Y:S02]  /*6ec0*/  @!P0 SYNCS.PHASECHK.TRANS64 P0, [R3+URZ], R0 ;  /* 0x00000000030085a7 */ /* 0x000e64000800007f */
[----:B-1----:R-:W-:Y:S05]  /*6ed0*/  @P0 EXIT ;  /* 0x000000000000094d */ /* 0x002fea0003800000 */
[----:B------:R-:W-:Y:S05]  /*6ee0*/  BRA `(.L_x_154) ;  /* 0xfffffffc00ec7947 */ /* 0x000fea000383ffff */
.L_x_155:
[----:B------:R-:W-:-:S00]  /*6ef0*/  BRA `(.L_x_155) ;  /* 0xfffffffc00fc7947 */ /* 0x000fc0000383ffff */
[----:B------:R-:W-:-:S00]  /*6f00*/  NOP ;  /* 0x0000000000007918 */ /* 0x000fc00000000000 */
[----:B------:R-:W-:-:S00]  /*6f10*/  NOP ;  /* 0x0000000000007918 */ /* 0x000fc00000000000 */
[----:B------:R-:W-:-:S00]  /*6f20*/  NOP ;  /* 0x0000000000007918 */ /* 0x000fc00000000000 */
[----:B------:R-:W-:-:S00]  /*6f30*/  NOP ;  /* 0x0000000000007918 */ /* 0x000fc00000000000 */
[----:B------:R-:W-:-:S00]  /*6f40*/  NOP ;  /* 0x0000000000007918 */ /* 0x000fc00000000000 */
[----:B------:R-:W-:-:S00]  /*6f50*/  NOP ;  /* 0x0000000000007918 */ /* 0x000fc00000000000 */
[----:B------:R-:W-:-:S00]  /*6f60*/  NOP ;  /* 0x0000000000007918 */ /* 0x000fc00000000000 */
[----:B------:R-:W-:-:S00]  /*6f70*/  NOP ;  /* 0x0000000000007918 */ /* 0x000fc00000000000 */
.L_x_156:


//--------------------- .nv.shared._ZN7cutlass13device_kernelINS_4conv6kernel13ConvUniversalINS1_16ConvProblemShapeILNS1_8OperatorE0ELi2EEENS1_10collective14CollectiveConvINS1_46MainloopSm90TmaGmmaWarpSpecializedImplicitGemmILS5_0ELi56ELi2EN4cute5tupleIJNSA_1CILi2EEENSC_ILi1EEESE_EEENS1_36KernelImplicitTmaWarpSpecializedSm90ELi1EEENSB_IJNSC_ILi64EEESI_NSB_IJNSC_ILi32EEEEEEEEENS_12float_e4m3_tESM_NSA_8TiledMMAINSA_8MMA_AtomIJNSA_4SM904GMMA30MMA_64x64x32_F32E4M3E4M3_SS_TNILNSQ_7ScaleInE1ELSS_1EEEEEENSA_6LayoutINSB_IJSE_SE_SE_EEENSB_IJNSC_ILi0EEESX_SX_EEEEENSB_IJNSA_10UnderscoreES10_S10_EEEEENS7_6detail26Sm90ImplicitGemmTileTraitsINSA_20SM90_TMA_LOAD_IM2COLENSA_14ComposedLayoutINSA_7SwizzleILi1ELi4ELi3EEENSA_18smem_ptr_flag_bitsILi8EEENSV_INSB_IJNSB_IJNSC_ILi8EEES1B_EEENSB_IJSJ_SE_EEENSB_IJSE_NSC_ILi56EEEEEEEEENSB_IJNSB_IJSJ_NSC_ILi256EEEEEENSB_IJSE_SX_EEENSB_IJSX_NSC_ILi2048EEEEEEEEEEEEEvEENS14_INSA_23SM90_TMA_LOAD_MULTICASTES1O_vEEEENS_8epilogue10collective6detail29Sm90TmaWarpSpecializedAdapterINS1U_15DefaultEpilogueISM_NSB_IJNSB_IJlllEEESE_SX_EEES1Z_NS1T_6thread17LinearCombinationISM_Li1EffLNS20_9ScaleType4KindE0ELNS_15FloatRoundStyleE2ESM_EENS_4gemm15EpilogueDefaultEEEEEvvEEEEvNT_6ParamsE --------------------------
	.section	.nv.shared._ZN7cutlass13device_kernelINS_4conv6kernel13ConvUniversalINS1_16ConvProblemShapeILNS1_8OperatorE0ELi2EEENS1_10collective14CollectiveConvINS1_46MainloopSm90TmaGmmaWarpSpecializedImplicitGemmILS5_0ELi56ELi2EN4cute5tupleIJNSA_1CILi2EEENSC_ILi1EEESE_EEENS1_36KernelImplicitTmaWarpSpecializedSm90ELi1EEENSB_IJNSC_ILi64EEESI_NSB_IJNSC_ILi32EEEEEEEEENS_12float_e4m3_tESM_NSA_8TiledMMAINSA_8MMA_AtomIJNSA_4SM904GMMA30MMA_64x64x32_F32E4M3E4M3_SS_TNILNSQ_7ScaleInE1ELSS_1EEEEEENSA_6LayoutINSB_IJSE_SE_SE_EEENSB_IJNSC_ILi0EEESX_SX_EEEEENSB_IJNSA_10UnderscoreES10_S10_EEEEENS7_6detail26Sm90ImplicitGemmTileTraitsINSA_20SM90_TMA_LOAD_IM2COLENSA_14ComposedLayoutINSA_7SwizzleILi1ELi4ELi3EEENSA_18smem_ptr_flag_bitsILi8EEENSV_INSB_IJNSB_IJNSC_ILi8EEES1B_EEENSB_IJSJ_SE_EEENSB_IJSE_NSC_ILi56EEEEEEEEENSB_IJNSB_IJSJ_NSC_ILi256EEEEEENSB_IJSE_SX_EEENSB_IJSX_NSC_ILi2048EEEEEEEEEEEEEvEENS14_INSA_23SM90_TMA_LOAD_MULTICASTES1O_vEEEENS_8epilogue10collective6detail29Sm90TmaWarpSpecializedAdapterINS1U_15DefaultEpilogueISM_NSB_IJNSB_IJlllEEESE_SX_EEES1Z_NS1T_6thread17LinearCombinationISM_Li1EffLNS20_9ScaleType4KindE0ELNS_15FloatRoundStyleE2ESM_EENS_4gemm15EpilogueDefaultEEEEEvvEEEEvNT_6ParamsE,"aw",@nobits
	.sectionflags	@""
	.align	16
	.zero		1024


//--------------------- .nv.shared.reserved.0     --------------------------
	.section	.nv.shared.reserved.0,"aw",@nobits
	.weak		__nv_reservedSMEM_offset_0_alias
	.size		__nv_reservedSMEM_offset_0_alias, 0, 0
	.other		__nv_reservedSMEM_offset_0_alias,@"STO_CUDA_RESERVED_SHARED STV_DEFAULT"
__nv_reservedSMEM_offset_0_alias:
	.zero		0


//--------------------- .nv.global                --------------------------
	.section	.nv.global,"aw",@nobits
.nv.global:
	.type		_ZN39_INTERNAL_7257dabd_4_k_cu_c993e1fa_29554cute1_E,@object
	.size		_ZN39_INTERNAL_7257dabd_4_k_cu_c993e1fa_29554cute1_E,(_ZN39_INTERNAL_7257dabd_4_k_cu_c993e1fa_29554cuda3std3__45__cpo6cbeginE - _ZN39_INTERNAL_7257dabd_4_k_cu_c993e1fa_29554cute1_E)
_ZN39_INTERNAL_7257dabd_4_k_cu_c993e1fa_29554cute1_E:
	.zero		1
	.type		_ZN39_INTERNAL_7257dabd_4_k_cu_c993e1fa_29554cuda3std3__45__cpo6cbeginE,@object
	.size		_ZN39_INTERNAL_7257dabd_4_k_cu_c993e1fa_29554cuda3std3__45__cpo6cbeginE,(_ZN39_INTERNAL_7257dabd_4_k_cu_c993e1fa_29554cuda3std3__48in_placeE - _ZN39_INTERNAL_7257dabd_4_k_cu_c993e1fa_29554cuda3std3__45__cpo6cbeginE)
_ZN39_INTERNAL_7257dabd_4_k_cu_c993e1fa_29554cuda3std3__45__cpo6cbeginE:
	.zero		1
	.type		_ZN39_INTERNAL_7257dabd_4_k_cu_c993e1fa_29554cuda3std3__48in_placeE,@object
	.size		_ZN39_INTERNAL_7257dabd_4_k_cu_c993e1fa_29554cuda3std3__48in_placeE,(_ZN39_INTERNAL_7257dabd_4_k_cu_c993e1fa_29554cuda3std6ranges3__45__cpo9iter_moveE - _ZN39_INTERNAL_7257dabd_4_k_cu_c993e1fa_29554cuda3std3__48in_placeE)
_ZN39_INTERNAL_7257dabd_4_k_cu_c993e1fa_29554cuda3std3__48in_placeE:
	.zero		1
	.type		_ZN39_INTERNAL_7257dabd_4_k_cu_c993e1fa_29554cuda3std6ranges3__45__cpo9iter_moveE,@object
	.size		_ZN39_INTERNAL_7257dabd_4_k_cu_c993e1fa_29554cuda3std6ranges3__45__cpo9iter_moveE,(_ZN39_INTERNAL_7257dabd_4_k_cu_c993e1fa_29554cuda3std3__45__cpo5beginE - _ZN39_INTERNAL_7257dabd_4_k_cu_c993e1fa_29554cuda3std6ranges3__45__cpo9iter_moveE)
_ZN39_INTERNAL_7257dabd_4_k_cu_c993e1fa_29554cuda3std6ranges3__45__cpo9iter_moveE:
	.zero		1
	.type		_ZN39_INTERNAL_7257dabd_4_k_cu_c993e1fa_29554cuda3std3__45__cpo5beginE,@object
	.size		_ZN39_INTERNAL_7257dabd_4_k_cu_c993e1fa_29554cuda3std3__45__cpo5beginE,(_ZN39_INTERNAL_7257dabd_4_k_cu_c993e1fa_29554cuda3std3__441_GLOBAL__N__7257dabd_4_k_cu_c993e1fa_29556ignoreE - _ZN39_INTERNAL_7257dabd_4_k_cu_c993e1fa_29554cuda3std3__45__cpo5beginE)
_ZN39_INTERNAL_7257dabd_4_k_cu_c993e1fa_29554cuda3std3__45__cpo5beginE:
	.zero		1
	.type		_ZN39_INTERNAL_7257dabd_4_k_cu_c993e1fa_29554cuda3std3__441_GLOBAL__N__7257dabd_4_k_cu_c993e1fa_29556ignoreE,@object
	.size		_ZN39_INTERNAL_7257dabd_4_k_cu_c993e1fa_29554cuda3std3__441_GLOBAL__N__7257dabd_4_k_cu_c993e1fa_29556ignoreE,(_ZN39_INTERNAL_7257dabd_4_k_cu_c993e1fa_29554cute7productE - _ZN39_INTERNAL_7257dabd_4_k_cu_c993e1fa_29554cuda3std3__441_GLOBAL__N__7257dabd_4_k_cu_c993e1fa_29556ignoreE)
_ZN39_INTERNAL_7257dabd_4_k_cu_c993e1fa_29554cuda3std3__441_GLOBAL__N__7257dabd_4_k_cu_c993e1fa_29556ignoreE:
	.zero		1
	.type		_ZN39_INTERNAL_7257dabd_4_k_cu_c993e1fa_29554cute7productE,@object
	.size		_ZN39_INTERNAL_7257dabd_4_k_cu_c993e1fa_29554cute7productE,(_ZN39_INTERNAL_7257dabd_4_k_cu_c993e1fa_29554cuda3std3__45__cpo3endE - _ZN39_INTERNAL_7257dabd_4_k_cu_c993e1fa_29554cute7productE)
_ZN39_INTERNAL_7257dabd_4_k_cu_c993e1fa_29554cute7productE:
	.zero		1
	.type		_ZN39_INTERNAL_7257dabd_4_k_cu_c993e1fa_29554cuda3std3__45__cpo3endE,@object
	.size		_ZN39_INTERNAL_7257dabd_4_k_cu_c993e1fa_29554cuda3std3__45__cpo3endE,(_ZN39_INTERNAL_7257dabd_4_k_cu_c993e1fa_29554cuda3std3__419piecewise_constructE - _ZN39_INTERNAL_7257dabd_4_k_cu_c993e1fa_29554cuda3std3__45__cpo3endE)
_ZN39_INTERNAL_7257dabd_4_k_cu_c993e1fa_29554cuda3std3__45__cpo3endE:
	.zero		1
	.type		_ZN39_INTERNAL_7257dabd_4_k_cu_c993e1fa_29554cuda3std3__419piecewise_constructE,@object
	.size		_ZN39_INTERNAL_7257dabd_4_k_cu_c993e1fa_29554cuda3std3__419piecewise_constructE,(_ZN39_INTERNAL_7257dabd_4_k_cu_c993e1fa_29554cuda3std3__45__cpo4cendE - _ZN39_INTERNAL_7257dabd_4_k_cu_c993e1fa_29554cuda3std3__419piecewise_constructE)
_ZN39_INTERNAL_7257dabd_4_k_cu_c993e1fa_29554cuda3std3__419piecewise_constructE:
	.zero		1
	.type		_ZN39_INTERNAL_7257dabd_4_k_cu_c993e1fa_29554cuda3std3__45__cpo4cendE,@object
	.size		_ZN39_INTERNAL_7257dabd_4_k_cu_c993e1fa_29554cuda3std3__45__cpo4cendE,(_ZN39_INTERNAL_7257dabd_4_k_cu_c993e1fa_29554cuda3std6ranges3__45__cpo4swapE - _ZN39_INTERNAL_7257dabd_4_k_cu_c993e1fa_29554cuda3std3__45__cpo4cendE)
_ZN39_INTERNAL_7257dabd_4_k_cu_c993e1fa_29554cuda3std3__45__cpo4cendE:
	.zero		1
	.type		_ZN39_INTERNAL_7257dabd_4_k_cu_c993e1fa_29554cuda3std6ranges3__45__cpo4swapE,@object
	.size		_ZN39_INTERNAL_7257dabd_4_k_cu_c993e1fa_29554cuda3std6ranges3__45__cpo4swapE,(.L_7 - _ZN39_INTERNAL_7257dabd_4_k_cu_c993e1fa_29554cuda3std6ranges3__45__cpo4swapE)
_ZN39_INTERNAL_7257dabd_4_k_cu_c993e1fa_29554cuda3std6ranges3__45__cpo4swapE:
	.zero		1
.L_7:


//--------------------- .nv.constant0._ZN7cutlass13device_kernelINS_4conv6kernel13ConvUniversalINS1_16ConvProblemShapeILNS1_8OperatorE0ELi2EEENS1_10collective14CollectiveConvINS1_46MainloopSm90TmaGmmaWarpSpecializedImplicitGemmILS5_0ELi56ELi2EN4cute5tupleIJNSA_1CILi2EEENSC_ILi1EEESE_EEENS1_36KernelImplicitTmaWarpSpecializedSm90ELi1EEENSB_IJNSC_ILi64EEESI_NSB_IJNSC_ILi32EEEEEEEEENS_12float_e4m3_tESM_NSA_8TiledMMAINSA_8MMA_AtomIJNSA_4SM904GMMA30MMA_64x64x32_F32E4M3E4M3_SS_TNILNSQ_7ScaleInE1ELSS_1EEEEEENSA_6LayoutINSB_IJSE_SE_SE_EEENSB_IJNSC_ILi0EEESX_SX_EEEEENSB_IJNSA_10UnderscoreES10_S10_EEEEENS7_6detail26Sm90ImplicitGemmTileTraitsINSA_20SM90_TMA_LOAD_IM2COLENSA_14ComposedLayoutINSA_7SwizzleILi1ELi4ELi3EEENSA_18smem_ptr_flag_bitsILi8EEENSV_INSB_IJNSB_IJNSC_ILi8EEES1B_EEENSB_IJSJ_SE_EEENSB_IJSE_NSC_ILi56EEEEEEEEENSB_IJNSB_IJSJ_NSC_ILi256EEEEEENSB_IJSE_SX_EEENSB_IJSX_NSC_ILi2048EEEEEEEEEEEEEvEENS14_INSA_23SM90_TMA_LOAD_MULTICASTES1O_vEEEENS_8epilogue10collective6detail29Sm90TmaWarpSpecializedAdapterINS1U_15DefaultEpilogueISM_NSB_IJNSB_IJlllEEESE_SX_EEES1Z_NS1T_6thread17LinearCombinationISM_Li1EffLNS20_9ScaleType4KindE0ELNS_15FloatRoundStyleE2ESM_EENS_4gemm15EpilogueDefaultEEEEEvvEEEEvNT_6ParamsE --------------------------
	.section	.nv.constant0._ZN7cutlass13device_kernelINS_4conv6kernel13ConvUniversalINS1_16ConvProblemShapeILNS1_8OperatorE0ELi2EEENS1_10collective14CollectiveConvINS1_46MainloopSm90TmaGmmaWarpSpecializedImplicitGemmILS5_0ELi56ELi2EN4cute5tupleIJNSA_1CILi2EEENSC_ILi1EEESE_EEENS1_36KernelImplicitTmaWarpSpecializedSm90ELi1EEENSB_IJNSC_ILi64EEESI_NSB_IJNSC_ILi32EEEEEEEEENS_12float_e4m3_tESM_NSA_8TiledMMAINSA_8MMA_AtomIJNSA_4SM904GMMA30MMA_64x64x32_F32E4M3E4M3_SS_TNILNSQ_7ScaleInE1ELSS_1EEEEEENSA_6LayoutINSB_IJSE_SE_SE_EEENSB_IJNSC_ILi0EEESX_SX_EEEEENSB_IJNSA_10UnderscoreES10_S10_EEEEENS7_6detail26Sm90ImplicitGemmTileTraitsINSA_20SM90_TMA_LOAD_IM2COLENSA_14ComposedLayoutINSA_7SwizzleILi1ELi4ELi3EEENSA_18smem_ptr_flag_bitsILi8EEENSV_INSB_IJNSB_IJNSC_ILi8EEES1B_EEENSB_IJSJ_SE_EEENSB_IJSE_NSC_ILi56EEEEEEEEENSB_IJNSB_IJSJ_NSC_ILi256EEEEEENSB_IJSE_SX_EEENSB_IJSX_NSC_ILi2048EEEEEEEEEEEEEvEENS14_INSA_23SM90_TMA_LOAD_MULTICASTES1O_vEEEENS_8epilogue10collective6detail29Sm90TmaWarpSpecializedAdapterINS1U_15DefaultEpilogueISM_NSB_IJNSB_IJlllEEESE_SX_EEES1Z_NS1T_6thread17LinearCombinationISM_Li1EffLNS20_9ScaleType4KindE0ELNS_15FloatRoundStyleE2ESM_EENS_4gemm15EpilogueDefaultEEEEEvvEEEEvNT_6ParamsE,"a",@progbits
	.sectionflags	@""
	.align	4
.nv.constant0._ZN7cutlass13device_kernelINS_4conv6kernel13ConvUniversalINS1_16ConvProblemShapeILNS1_8OperatorE0ELi2EEENS1_10collective14CollectiveConvINS1_46MainloopSm90TmaGmmaWarpSpecializedImplicitGemmILS5_0ELi56ELi2EN4cute5tupleIJNSA_1CILi2EEENSC_ILi1EEESE_EEENS1_36KernelImplicitTmaWarpSpecializedSm90ELi1EEENSB_IJNSC_ILi64EEESI_NSB_IJNSC_ILi32EEEEEEEEENS_12float_e4m3_tESM_NSA_8TiledMMAINSA_8MMA_AtomIJNSA_4SM904GMMA30MMA_64x64x32_F32E4M3E4M3_SS_TNILNSQ_7ScaleInE1ELSS_1EEEEEENSA_6LayoutINSB_IJSE_SE_SE_EEENSB_IJNSC_ILi0EEESX_SX_EEEEENSB_IJNSA_10UnderscoreES10_S10_EEEEENS7_6detail26Sm90ImplicitGemmTileTraitsINSA_20SM90_TMA_LOAD_IM2COLENSA_14ComposedLayoutINSA_7SwizzleILi1ELi4ELi3EEENSA_18smem_ptr_flag_bitsILi8EEENSV_INSB_IJNSB_IJNSC_ILi8EEES1B_EEENSB_IJSJ_SE_EEENSB_IJSE_NSC_ILi56EEEEEEEEENSB_IJNSB_IJSJ_NSC_ILi256EEEEEENSB_IJSE_SX_EEENSB_IJSX_NSC_ILi2048EEEEEEEEEEEEEvEENS14_INSA_23SM90_TMA_LOAD_MULTICASTES1O_vEEEENS_8epilogue10collective6detail29Sm90TmaWarpSpecializedAdapterINS1U_15DefaultEpilogueISM_NSB_IJNSB_IJlllEEESE_SX_EEES1Z_NS1T_6thread17LinearCombinationISM_Li1EffLNS20_9ScaleType4KindE0ELNS_15FloatRoundStyleE2ESM_EENS_4gemm15EpilogueDefaultEEEEEvvEEEEvNT_6ParamsE:
	.zero		1536


//--------------------- SYMBOLS --------------------------

	.type		.nv.reservedSmem.offset0,@object
	.size		.nv.reservedSmem.offset0,0x4
